	.target	sm_100a

	.elftype	@"ET_EXEC"


//--------------------- .note.nv.tkinfo           --------------------------
	.section	.note.nv.tkinfo,"",@"SHT_NOTE"
	.sectionflags	@"SHF_NOTE_NV_TKINFO"
	.tkinfo
        /*0018*/ 	.word	0x00000002
        /*0030*/ 	.string	""
        /*0030*/ 	.string	"ptxas"
        /*0030*/ 	.string	"Cuda compilation tools, release 13.0, V13.0.88"
        /*0030*/ 	.string	"Build cuda_13.0.r13.0/compiler.36424714_0"
        /*0030*/ 	.string	"-arch sm_100a -m 64 "



//--------------------- .note.nv.cuinfo           --------------------------
	.section	.note.nv.cuinfo,"",@"SHT_NOTE"
	.sectionflags	@"SHF_NOTE_NV_CUINFO"
        /*0018*/ 	.short	0x0002
        /*001a*/ 	.short	0x0064
        /*001c*/ 	.short	0x0082
	.zero		2


//--------------------- .nv.info                  --------------------------
	.section	.nv.info,"",@"SHT_CUDA_INFO"
	.align	4


	//----- nvinfo : EIATTR_REGCOUNT
	.align		4
        /*0000*/ 	.byte	0x04, 0x2f
        /*0002*/ 	.short	(.L_19 - .L_18)
	.align		4
.L_18:
        /*0004*/ 	.word	index@(_ZN7cutlass13device_kernelINS_4gemm6kernel13GemmUniversalIN4cute5tupleIJiiiiEEENS1_10collective13CollectiveMmaINS1_35MainloopSm100TmaUmmaWarpSpecializedILi8ELi2ELi4ENS5_IJNS4_1CILi2EEENSA_ILi1EEESC_EEEEENS5_IJNSA_ILi128EEENSA_ILi256EEENSA_ILi64EEEEEENS_6half_tENS5_IJlSC_lEEESJ_SK_NS4_8TiledMMAINS4_8MMA_AtomIJNS4_26SM100_MMA_F16BF16_2x1SM_SSISJ_SJ_fLi128ELi256ELNS4_4UMMA5MajorE0ELSP_0ELNSO_7ScaleInE0ELSQ_0EEEEEENS4_6LayoutINS5_IJSC_SC_SC_EEENS5_IJNSA_ILi0EEESV_SV_EEEEENS5_IJNS4_10UnderscoreESY_SY_EEEEENS4_18SM100_TMA_2SM_LOADENS4_14ComposedLayoutINS4_7SwizzleILi3ELi4ELi3EEENS4_18smem_ptr_flag_bitsILi16EEENST_INS5_IJNSA_ILi8EEESH_EEENS5_IJSH_SC_EEEEEEEvNS4_8identityES11_S1B_vS1C_EENS_8epilogue10collective18CollectiveEpilogueINS1E_23Sm100TmaWarpSpecializedILi4ELi2ELi32ELb1ELb0EEEJNS5_IJSH_SG_SH_EEENS5_IJNST_ISH_SC_EENST_INS5_IJNSA_ILi32EEESB_EEENS5_IJSC_SF_EEEEEEEESJ_SK_SJ_SK_NS1E_6fusion15FusionCallbacksIS1I_NS1Q_13LinCombEltActINS1E_6thread7SigmoidESJ_fSJ_fLNS_15FloatRoundStyleE2EEES1J_S1P_JEEENS4_5SM1004TMEM4LOAD26SM100_TMEM_LOAD_32dp32b32xENS4_13SM90_TMA_LOADENS12_INS13_ILi2ELi4ELi3EEES16_NST_INS5_IJS17_S1L_EEENS5_IJS1L_SC_EEEEEEENS4_39AutoVectorizingCopyWithAssumedAlignmentILi128EEENS4_14SM90_TMA_STOREES27_S29_S29_EEEvvEEEEvNT_6ParamsE)
        /*0008*/ 	.word	0x00000083


	//----- nvinfo : EIATTR_FRAME_SIZE
	.align		4
.L_19:
        /*000c*/ 	.byte	0x04, 0x11
        /*000e*/ 	.short	(.L_21 - .L_20)
	.align		4
.L_20:
        /*0010*/ 	.word	index@($__internal_3_$__cuda_sm20_rcp_rn_f32_slowpath)
        /*0014*/ 	.word	0x00000000


	//----- nvinfo : EIATTR_FRAME_SIZE
	.align		4
.L_21:
        /*0018*/ 	.byte	0x04, 0x11
        /*001a*/ 	.short	(.L_23 - .L_22)
	.align		4
.L_22:
        /*001c*/ 	.word	index@($__internal_2_$__cuda_sm10x_tcgen05_guardrail_trap_unallocated_columns_being_dealloced)
        /*0020*/ 	.word	0x00000000


	//----- nvinfo : EIATTR_FRAME_SIZE
	.align		4
.L_23:
        /*0024*/ 	.byte	0x04, 0x11
        /*0026*/ 	.short	(.L_25 - .L_24)
	.align		4
.L_24:
        /*0028*/ 	.word	index@($__internal_1_$__cuda_sm10x_tcgen05_guardrail_trap_phase_invalid_during_alloc)
        /*002c*/ 	.word	0x00000000


	//----- nvinfo : EIATTR_FRAME_SIZE
	.align		4
.L_25:
        /*0030*/ 	.byte	0x04, 0x11
        /*0032*/ 	.short	(.L_27 - .L_26)
	.align		4
.L_26:
        /*0034*/ 	.word	index@($__internal_0_$__cuda_sm10x_tcgen05_guardrail_trap_col_being_dealloced_not_returned_by_alloc)
        /*0038*/ 	.word	0x00000000


	//----- nvinfo : EIATTR_FRAME_SIZE
	.align		4
.L_27:
        /*003c*/ 	.byte	0x04, 0x11
        /*003e*/ 	.short	(.L_29 - .L_28)
	.align		4
.L_28:
        /*0040*/ 	.word	index@(_ZN7cutlass13device_kernelINS_4gemm6kernel13GemmUniversalIN4cute5tupleIJiiiiEEENS1_10collective13CollectiveMmaINS1_35MainloopSm100TmaUmmaWarpSpecializedILi8ELi2ELi4ENS5_IJNS4_1CILi2EEENSA_ILi1EEESC_EEEEENS5_IJNSA_ILi128EEENSA_ILi256EEENSA_ILi64EEEEEENS_6half_tENS5_IJlSC_lEEESJ_SK_NS4_8TiledMMAINS4_8MMA_AtomIJNS4_26SM100_MMA_F16BF16_2x1SM_SSISJ_SJ_fLi128ELi256ELNS4_4UMMA5MajorE0ELSP_0ELNSO_7ScaleInE0ELSQ_0EEEEEENS4_6LayoutINS5_IJSC_SC_SC_EEENS5_IJNSA_ILi0EEESV_SV_EEEEENS5_IJNS4_10UnderscoreESY_SY_EEEEENS4_18SM100_TMA_2SM_LOADENS4_14ComposedLayoutINS4_7SwizzleILi3ELi4ELi3EEENS4_18smem_ptr_flag_bitsILi16EEENST_INS5_IJNSA_ILi8EEESH_EEENS5_IJSH_SC_EEEEEEEvNS4_8identityES11_S1B_vS1C_EENS_8epilogue10collective18CollectiveEpilogueINS1E_23Sm100TmaWarpSpecializedILi4ELi2ELi32ELb1ELb0EEEJNS5_IJSH_SG_SH_EEENS5_IJNST_ISH_SC_EENST_INS5_IJNSA_ILi32EEESB_EEENS5_IJSC_SF_EEEEEEEESJ_SK_SJ_SK_NS1E_6fusion15FusionCallbacksIS1I_NS1Q_13LinCombEltActINS1E_6thread7SigmoidESJ_fSJ_fLNS_15FloatRoundStyleE2EEES1J_S1P_JEEENS4_5SM1004TMEM4LOAD26SM100_TMEM_LOAD_32dp32b32xENS4_13SM90_TMA_LOADENS12_INS13_ILi2ELi4ELi3EEES16_NST_INS5_IJS17_S1L_EEENS5_IJS1L_SC_EEEEEEENS4_39AutoVectorizingCopyWithAssumedAlignmentILi128EEENS4_14SM90_TMA_STOREES27_S29_S29_EEEvvEEEEvNT_6ParamsE)
        /*0044*/ 	.word	0x00000000


	//----- nvinfo : EIATTR_MIN_STACK_SIZE
	.align		4
.L_29:
        /*0048*/ 	.byte	0x04, 0x12
        /*004a*/ 	.short	(.L_31 - .L_30)
	.align		4
.L_30:
        /*004c*/ 	.word	index@(_ZN7cutlass13device_kernelINS_4gemm6kernel13GemmUniversalIN4cute5tupleIJiiiiEEENS1_10collective13CollectiveMmaINS1_35MainloopSm100TmaUmmaWarpSpecializedILi8ELi2ELi4ENS5_IJNS4_1CILi2EEENSA_ILi1EEESC_EEEEENS5_IJNSA_ILi128EEENSA_ILi256EEENSA_ILi64EEEEEENS_6half_tENS5_IJlSC_lEEESJ_SK_NS4_8TiledMMAINS4_8MMA_AtomIJNS4_26SM100_MMA_F16BF16_2x1SM_SSISJ_SJ_fLi128ELi256ELNS4_4UMMA5MajorE0ELSP_0ELNSO_7ScaleInE0ELSQ_0EEEEEENS4_6LayoutINS5_IJSC_SC_SC_EEENS5_IJNSA_ILi0EEESV_SV_EEEEENS5_IJNS4_10UnderscoreESY_SY_EEEEENS4_18SM100_TMA_2SM_LOADENS4_14ComposedLayoutINS4_7SwizzleILi3ELi4ELi3EEENS4_18smem_ptr_flag_bitsILi16EEENST_INS5_IJNSA_ILi8EEESH_EEENS5_IJSH_SC_EEEEEEEvNS4_8identityES11_S1B_vS1C_EENS_8epilogue10collective18CollectiveEpilogueINS1E_23Sm100TmaWarpSpecializedILi4ELi2ELi32ELb1ELb0EEEJNS5_IJSH_SG_SH_EEENS5_IJNST_ISH_SC_EENST_INS5_IJNSA_ILi32EEESB_EEENS5_IJSC_SF_EEEEEEEESJ_SK_SJ_SK_NS1E_6fusion15FusionCallbacksIS1I_NS1Q_13LinCombEltActINS1E_6thread7SigmoidESJ_fSJ_fLNS_15FloatRoundStyleE2EEES1J_S1P_JEEENS4_5SM1004TMEM4LOAD26SM100_TMEM_LOAD_32dp32b32xENS4_13SM90_TMA_LOADENS12_INS13_ILi2ELi4ELi3EEES16_NST_INS5_IJS17_S1L_EEENS5_IJS1L_SC_EEEEEEENS4_39AutoVectorizingCopyWithAssumedAlignmentILi128EEENS4_14SM90_TMA_STOREES27_S29_S29_EEEvvEEEEvNT_6ParamsE)
        /*0050*/ 	.word	0x00000000
.L_31:


//--------------------- .nv.compat                --------------------------
	.section	.nv.compat,"",@"SHT_CUDA_COMPAT_INFO"
	.align	4
        /*0000*/ 	.byte	0x02, 0x09, 0x01, 0x00, 0x02, 0x02, 0x02, 0x00, 0x02, 0x05, 0x05, 0x00, 0x03, 0x07, 0x01, 0x01
        /*0010*/ 	.byte	0x02, 0x03, 0x01, 0x00, 0x02, 0x06, 0x01, 0x00, 0x04, 0x0b, 0x08, 0x00, 0x09, 0x00, 0x00, 0x00
        /*0020*/ 	.byte	0x00, 0x00, 0x00, 0x00


//--------------------- .nv.info._ZN7cutlass13device_kernelINS_4gemm6kernel13GemmUniversalIN4cute5tupleIJiiiiEEENS1_10collective13CollectiveMmaINS1_35MainloopSm100TmaUmmaWarpSpecializedILi8ELi2ELi4ENS5_IJNS4_1CILi2EEENSA_ILi1EEESC_EEEEENS5_IJNSA_ILi128EEENSA_ILi256EEENSA_ILi64EEEEEENS_6half_tENS5_IJlSC_lEEESJ_SK_NS4_8TiledMMAINS4_8MMA_AtomIJNS4_26SM100_MMA_F16BF16_2x1SM_SSISJ_SJ_fLi128ELi256ELNS4_4UMMA5MajorE0ELSP_0ELNSO_7ScaleInE0ELSQ_0EEEEEENS4_6LayoutINS5_IJSC_SC_SC_EEENS5_IJNSA_ILi0EEESV_SV_EEEEENS5_IJNS4_10UnderscoreESY_SY_EEEEENS4_18SM100_TMA_2SM_LOADENS4_14ComposedLayoutINS4_7SwizzleILi3ELi4ELi3EEENS4_18smem_ptr_flag_bitsILi16EEENST_INS5_IJNSA_ILi8EEESH_EEENS5_IJSH_SC_EEEEEEEvNS4_8identityES11_S1B_vS1C_EENS_8epilogue10collective18CollectiveEpilogueINS1E_23Sm100TmaWarpSpecializedILi4ELi2ELi32ELb1ELb0EEEJNS5_IJSH_SG_SH_EEENS5_IJNST_ISH_SC_EENST_INS5_IJNSA_ILi32EEESB_EEENS5_IJSC_SF_EEEEEEEESJ_SK_SJ_SK_NS1E_6fusion15FusionCallbacksIS1I_NS1Q_13LinCombEltActINS1E_6thread7SigmoidESJ_fSJ_fLNS_15FloatRoundStyleE2EEES1J_S1P_JEEENS4_5SM1004TMEM4LOAD26SM100_TMEM_LOAD_32dp32b32xENS4_13SM90_TMA_LOADENS12_INS13_ILi2ELi4ELi3EEES16_NST_INS5_IJS17_S1L_EEENS5_IJS1L_SC_EEEEEEENS4_39AutoVectorizingCopyWithAssumedAlignmentILi128EEENS4_14SM90_TMA_STOREES27_S29_S29_EEEvvEEEEvNT_6ParamsE --------------------------
	.section	.nv.info._ZN7cutlass13device_kernelINS_4gemm6kernel13GemmUniversalIN4cute5tupleIJiiiiEEENS1_10collective13CollectiveMmaINS1_35MainloopSm100TmaUmmaWarpSpecializedILi8ELi2ELi4ENS5_IJNS4_1CILi2EEENSA_ILi1EEESC_EEEEENS5_IJNSA_ILi128EEENSA_ILi256EEENSA_ILi64EEEEEENS_6half_tENS5_IJlSC_lEEESJ_SK_NS4_8TiledMMAINS4_8MMA_AtomIJNS4_26SM100_MMA_F16BF16_2x1SM_SSISJ_SJ_fLi128ELi256ELNS4_4UMMA5MajorE0ELSP_0ELNSO_7ScaleInE0ELSQ_0EEEEEENS4_6LayoutINS5_IJSC_SC_SC_EEENS5_IJNSA_ILi0EEESV_SV_EEEEENS5_IJNS4_10UnderscoreESY_SY_EEEEENS4_18SM100_TMA_2SM_LOADENS4_14ComposedLayoutINS4_7SwizzleILi3ELi4ELi3EEENS4_18smem_ptr_flag_bitsILi16EEENST_INS5_IJNSA_ILi8EEESH_EEENS5_IJSH_SC_EEEEEEEvNS4_8identityES11_S1B_vS1C_EENS_8epilogue10collective18CollectiveEpilogueINS1E_23Sm100TmaWarpSpecializedILi4ELi2ELi32ELb1ELb0EEEJNS5_IJSH_SG_SH_EEENS5_IJNST_ISH_SC_EENST_INS5_IJNSA_ILi32EEESB_EEENS5_IJSC_SF_EEEEEEEESJ_SK_SJ_SK_NS1E_6fusion15FusionCallbacksIS1I_NS1Q_13LinCombEltActINS1E_6thread7SigmoidESJ_fSJ_fLNS_15FloatRoundStyleE2EEES1J_S1P_JEEENS4_5SM1004TMEM4LOAD26SM100_TMEM_LOAD_32dp32b32xENS4_13SM90_TMA_LOADENS12_INS13_ILi2ELi4ELi3EEES16_NST_INS5_IJS17_S1L_EEENS5_IJS1L_SC_EEEEEEENS4_39AutoVectorizingCopyWithAssumedAlignmentILi128EEENS4_14SM90_TMA_STOREES27_S29_S29_EEEvvEEEEvNT_6ParamsE,"",@"SHT_CUDA_INFO"
	.sectionflags	@""
	.align	4


	//----- nvinfo : EIATTR_CUDA_API_VERSION
	.align		4
        /*0000*/ 	.byte	0x04, 0x37
        /*0002*/ 	.short	(.L_33 - .L_32)
.L_32:
        /*0004*/ 	.word	0x00000082


	//----- nvinfo : EIATTR_KPARAM_INFO
	.align		4
.L_33:
        /*0008*/ 	.byte	0x04, 0x17
        /*000a*/ 	.short	(.L_35 - .L_34)
.L_34:
        /*000c*/ 	.word	0x00000000
        /*0010*/ 	.short	0x0000
        /*0012*/ 	.short	0x0000
        /*0014*/ 	.byte	0x00, 0xf0, 0x01, 0x20


	//----- nvinfo : EIATTR_AT_ENTRY_FRAGMENTS
	.align		4
.L_35:
        /*0018*/ 	.byte	0x04, 0x4f
        /*001a*/ 	.short	(.L_37 - .L_36)


	//   ....[0]....
.L_36:
        /*001c*/ 	.word	0x00000007


	//----- nvinfo : EIATTR_RESERVED_SMEM_USED
	.align		4
.L_37:
        /*0020*/ 	.byte	0x01, 0x41
	.zero		2


	//----- nvinfo : EIATTR_SPARSE_MMA_MASK
	.align		4
        /*0024*/ 	.byte	0x03, 0x50
        /*0026*/ 	.short	0x0000


	//----- nvinfo : EIATTR_TCGEN05_2CTA_USED
	.align		4
        /*0028*/ 	.byte	0x01, 0x52
	.zero		2


	//----- nvinfo : EIATTR_MAXREG_COUNT
	.align		4
        /*002c*/ 	.byte	0x03, 0x1b
        /*002e*/ 	.short	0x00ff


	//----- nvinfo : EIATTR_NUM_BARRIERS
	.align		4
        /*0030*/ 	.byte	0x02, 0x4c
        /*0032*/ 	.byte	0x07
	.zero		1


	//----- nvinfo : EIATTR_EXTERNS
	.align		4
        /*0034*/ 	.byte	0x04, 0x0f
        /*0036*/ 	.short	(.L_39 - .L_38)


	//   ....[0]....
	.align		4
.L_38:
        /*0038*/ 	.word	index@(__assertfail)


	//----- nvinfo : EIATTR_MERCURY_ISA_VERSION
	.align		4
.L_39:
        /*003c*/ 	.byte	0x03, 0x5f
        /*003e*/ 	.short	0x0101


	//----- nvinfo : EIATTR_INT_WARP_WIDE_INSTR_OFFSETS
	.align		4
        /*0040*/ 	.byte	0x04, 0x31
        /*0042*/ 	.short	(.L_41 - .L_40)


	//   ....[0]....
.L_40:
        /*0044*/ 	.word	0x00000d60


	//   ....[1]....
        /*0048*/ 	.word	0x00000e00


	//   ....[2]....
        /*004c*/ 	.word	0x00002150


	//   ....[3]....
        /*0050*/ 	.word	0x00004260


	//   ....[4]....
        /*0054*/ 	.word	0x00004290


	//   ....[5]....
        /*0058*/ 	.word	0x000042e0


	//   ....[6]....
        /*005c*/ 	.word	0x00004c00


	//   ....[7]....
        /*0060*/ 	.word	0x00004c20


	//   ....[8]....
        /*0064*/ 	.word	0x00004d00


	//   ....[9]....
        /*0068*/ 	.word	0x00004dc0


	//   ....[10]....
        /*006c*/ 	.word	0x00004de0


	//   ....[11]....
        /*0070*/ 	.word	0x00004eb0


	//   ....[12]....
        /*0074*/ 	.word	0x00004fa0


	//   ....[13]....
        /*0078*/ 	.word	0x00004fc0


	//   ....[14]....
        /*007c*/ 	.word	0x000050c0


	//   ....[15]....
        /*0080*/ 	.word	0x00005270


	//   ....[16]....
        /*0084*/ 	.word	0x00005280


	//   ....[17]....
        /*0088*/ 	.word	0x00005410


	//   ....[18]....
        /*008c*/ 	.word	0x00006380


	//----- nvinfo : EIATTR_COOP_GROUP_MASK_REGIDS
	.align		4
.L_41:
        /*0090*/ 	.byte	0x04, 0x29
        /*0092*/ 	.short	(.L_43 - .L_42)


	//   ....[0]....
.L_42:
        /*0094*/ 	.word	0xffffffff


	//   ....[1]....
        /*0098*/ 	.word	0xffffffff


	//   ....[2]....
        /*009c*/ 	.word	0xffffffff


	//   ....[3]....
        /*00a0*/ 	.word	0xffffffff


	//   ....[4]....
        /*00a4*/ 	.word	0xffffffff


	//   ....[5]....
        /*00a8*/ 	.word	0xffffffff


	//   ....[6]....
        /*00ac*/ 	.word	0xffffffff


	//   ....[7]....
        /*00b0*/ 	.word	0xffffffff


	//   ....[8]....
        /*00b4*/ 	.word	0xffffffff


	//   ....[9]....
        /*00b8*/ 	.word	0xffffffff


	//   ....[10]....
        /*00bc*/ 	.word	0xffffffff


	//   ....[11]....
        /*00c0*/ 	.word	0xffffffff


	//   ....[12]....
        /*00c4*/ 	.word	0xffffffff


	//   ....[13]....
        /*00c8*/ 	.word	0xffffffff


	//----- nvinfo : EIATTR_COOP_GROUP_INSTR_OFFSETS
	.align		4
.L_43:
        /*00cc*/ 	.byte	0x04, 0x28
        /*00ce*/ 	.short	(.L_45 - .L_44)


	//   ....[0]....
.L_44:
        /*00d0*/ 	.word	0x000000c0


	//   ....[1]....
        /*00d4*/ 	.word	0x000004d0


	//   ....[2]....
        /*00d8*/ 	.word	0x000006d0


	//   ....[3]....
        /*00dc*/ 	.word	0x00000860


	//   ....[4]....
        /*00e0*/ 	.word	0x00000950


	//   ....[5]....
        /*00e4*/ 	.word	0x00000ab0


	//   ....[6]....
        /*00e8*/ 	.word	0x00000c40


	//   ....[7]....
        /*00ec*/ 	.word	0x00000e80


	//   ....[8]....
        /*00f0*/ 	.word	0x00002030


	//   ....[9]....
        /*00f4*/ 	.word	0x00003050


	//   ....[10]....
        /*00f8*/ 	.word	0x00003520


	//   ....[11]....
        /*00fc*/ 	.word	0x00003550


	//   ....[12]....
        /*0100*/ 	.word	0x00004170


	//   ....[13]....
        /*0104*/ 	.word	0x00004380


	//----- nvinfo : EIATTR_VRC_CTA_INIT_COUNT
	.align		4
.L_45:
        /*0108*/ 	.byte	0x02, 0x4a
        /*010a*/ 	.byte	0x80
	.zero		1


	//----- nvinfo : EIATTR_SYSCALL_OFFSETS
	.align		4
        /*010c*/ 	.byte	0x04, 0x46
        /*010e*/ 	.short	(.L_47 - .L_46)


	//   ....[0]....
.L_46:
        /*0110*/ 	.word	0x00005e60


	//   ....[1]....
        /*0114*/ 	.word	0x00005f50


	//   ....[2]....
        /*0118*/ 	.word	0x00006890


	//----- nvinfo : EIATTR_MBARRIER_INSTR_OFFSETS
	.align		4
.L_47:
        /*011c*/ 	.byte	0x04, 0x39
        /*011e*/ 	.short	(.L_49 - .L_48)


	//   ....[0]....
.L_48:
        /*0120*/ 	.word	0x000005c0
        /*0124*/ 	.word	0x000000ff
        /*0128*/ 	.word	0x00000000
        /*012c*/ 	.short	0x0100
        /*012e*/ 	.byte	0x08
	.zero		1


	//   ....[1]....
        /*0130*/ 	.word	0x000005d0
        /*0134*/ 	.word	0x000000ff
        /*0138*/ 	.word	0x00000040
        /*013c*/ 	.short	0x0100
        /*013e*/ 	.byte	0x08
	.zero		1


	//   ....[2]....
        /*0140*/ 	.word	0x000005e0
        /*0144*/ 	.word	0x000000ff
        /*0148*/ 	.word	0x00000008
        /*014c*/ 	.short	0x0100
        /*014e*/ 	.byte	0x08
	.zero		1


	//   ....[3]....
        /*0150*/ 	.word	0x000005f0
        /*0154*/ 	.word	0x000000ff
        /*0158*/ 	.word	0x00000048
        /*015c*/ 	.short	0x0100
        /*015e*/ 	.byte	0x08
	.zero		1


	//   ....[4]....
        /*0160*/ 	.word	0x00000600
        /*0164*/ 	.word	0x000000ff
        /*0168*/ 	.word	0x00000010
        /*016c*/ 	.short	0x0100
        /*016e*/ 	.byte	0x08
	.zero		1


	//   ....[5]....
        /*0170*/ 	.word	0x00000610
        /*0174*/ 	.word	0x000000ff
        /*0178*/ 	.word	0x00000050
        /*017c*/ 	.short	0x0100
        /*017e*/ 	.byte	0x08
	.zero		1


	//   ....[6]....
        /*0180*/ 	.word	0x00000620
        /*0184*/ 	.word	0x000000ff
        /*0188*/ 	.word	0x00000018
        /*018c*/ 	.short	0x0100
        /*018e*/ 	.byte	0x08
	.zero		1


	//   ....[7]....
        /*0190*/ 	.word	0x00000630
        /*0194*/ 	.word	0x000000ff
        /*0198*/ 	.word	0x00000058
        /*019c*/ 	.short	0x0100
        /*019e*/ 	.byte	0x08
	.zero		1


	//   ....[8]....
        /*01a0*/ 	.word	0x00000640
        /*01a4*/ 	.word	0x000000ff
        /*01a8*/ 	.word	0x00000020
        /*01ac*/ 	.short	0x0100
        /*01ae*/ 	.byte	0x08
	.zero		1


	//   ....[9]....
        /*01b0*/ 	.word	0x00000650
        /*01b4*/ 	.word	0x000000ff
        /*01b8*/ 	.word	0x00000060
        /*01bc*/ 	.short	0x0100
        /*01be*/ 	.byte	0x08
	.zero		1


	//   ....[10]....
        /*01c0*/ 	.word	0x00000660
        /*01c4*/ 	.word	0x000000ff
        /*01c8*/ 	.word	0x00000028
        /*01cc*/ 	.short	0x0100
        /*01ce*/ 	.byte	0x08
	.zero		1


	//   ....[11]....
        /*01d0*/ 	.word	0x00000670
        /*01d4*/ 	.word	0x000000ff
        /*01d8*/ 	.word	0x00000068
        /*01dc*/ 	.short	0x0100
        /*01de*/ 	.byte	0x08
	.zero		1


	//   ....[12]....
        /*01e0*/ 	.word	0x00000680
        /*01e4*/ 	.word	0x000000ff
        /*01e8*/ 	.word	0x00000030
        /*01ec*/ 	.short	0x0100
        /*01ee*/ 	.byte	0x08
	.zero		1


	//   ....[13]....
        /*01f0*/ 	.word	0x00000690
        /*01f4*/ 	.word	0x000000ff
        /*01f8*/ 	.word	0x00000070
        /*01fc*/ 	.short	0x0100
        /*01fe*/ 	.byte	0x08
	.zero		1


	//   ....[14]....
        /*0200*/ 	.word	0x000006a0
        /*0204*/ 	.word	0x000000ff
        /*0208*/ 	.word	0x00000038
        /*020c*/ 	.short	0x0100
        /*020e*/ 	.byte	0x08
	.zero		1


	//   ....[15]....
        /*0210*/ 	.word	0x000006b0
        /*0214*/ 	.word	0x000000ff
        /*0218*/ 	.word	0x00000078
        /*021c*/ 	.short	0x0100
        /*021e*/ 	.byte	0x08
	.zero		1


	//   ....[16]....
        /*0220*/ 	.word	0x000007d0
        /*0224*/ 	.word	0x000000ff
        /*0228*/ 	.word	0x00000080
        /*022c*/ 	.short	0x0100
        /*022e*/ 	.byte	0x09
	.zero		1


	//   ....[17]....
        /*0230*/ 	.word	0x000007e0
        /*0234*/ 	.word	0x000000ff
        /*0238*/ 	.word	0x000000a0
        /*023c*/ 	.short	0x0100
        /*023e*/ 	.byte	0x09
	.zero		1


	//   ....[18]....
        /*0240*/ 	.word	0x000007f0
        /*0244*/ 	.word	0x000000ff
        /*0248*/ 	.word	0x00000088
        /*024c*/ 	.short	0x0100
        /*024e*/ 	.byte	0x09
	.zero		1


	//   ....[19]....
        /*0250*/ 	.word	0x00000800
        /*0254*/ 	.word	0x000000ff
        /*0258*/ 	.word	0x000000a8
        /*025c*/ 	.short	0x0100
        /*025e*/ 	.byte	0x09
	.zero		1


	//   ....[20]....
        /*0260*/ 	.word	0x00000810
        /*0264*/ 	.word	0x000000ff
        /*0268*/ 	.word	0x00000090
        /*026c*/ 	.short	0x0100
        /*026e*/ 	.byte	0x09
	.zero		1


	//   ....[21]....
        /*0270*/ 	.word	0x00000820
        /*0274*/ 	.word	0x000000ff
        /*0278*/ 	.word	0x000000b0
        /*027c*/ 	.short	0x0100
        /*027e*/ 	.byte	0x09
	.zero		1


	//   ....[22]....
        /*0280*/ 	.word	0x00000830
        /*0284*/ 	.word	0x000000ff
        /*0288*/ 	.word	0x00000098
        /*028c*/ 	.short	0x0100
        /*028e*/ 	.byte	0x09
	.zero		1


	//   ....[23]....
        /*0290*/ 	.word	0x00000840
        /*0294*/ 	.word	0x000000ff
        /*0298*/ 	.word	0x000000b8
        /*029c*/ 	.short	0x0100
        /*029e*/ 	.byte	0x09
	.zero		1


	//   ....[24]....
        /*02a0*/ 	.word	0x00000920
        /*02a4*/ 	.word	0x000000ff
        /*02a8*/ 	.word	0x000000c0
        /*02ac*/ 	.short	0x0100
        /*02ae*/ 	.byte	0x08
	.zero		1


	//   ....[25]....
        /*02b0*/ 	.word	0x00000930
        /*02b4*/ 	.word	0x000000ff
        /*02b8*/ 	.word	0x000000c8
        /*02bc*/ 	.short	0x0100
        /*02be*/ 	.byte	0x08
	.zero		1


	//   ....[26]....
        /*02c0*/ 	.word	0x00000a60
        /*02c4*/ 	.word	0x000000ff
        /*02c8*/ 	.word	0x000000d0
        /*02cc*/ 	.short	0x0100
        /*02ce*/ 	.byte	0x08
	.zero		1


	//   ....[27]....
        /*02d0*/ 	.word	0x00000a70
        /*02d4*/ 	.word	0x000000ff
        /*02d8*/ 	.word	0x000000e0
        /*02dc*/ 	.short	0x0100
        /*02de*/ 	.byte	0x08
	.zero		1


	//   ....[28]....
        /*02e0*/ 	.word	0x00000a80
        /*02e4*/ 	.word	0x000000ff
        /*02e8*/ 	.word	0x000000d8
        /*02ec*/ 	.short	0x0100
        /*02ee*/ 	.byte	0x08
	.zero		1


	//   ....[29]....
        /*02f0*/ 	.word	0x00000a90
        /*02f4*/ 	.word	0x000000ff
        /*02f8*/ 	.word	0x000000e8
        /*02fc*/ 	.short	0x0100
        /*02fe*/ 	.byte	0x08
	.zero		1


	//   ....[30]....
        /*0300*/ 	.word	0x00000bb0
        /*0304*/ 	.word	0x000000ff
        /*0308*/ 	.word	0x000000f0
        /*030c*/ 	.short	0x0100
        /*030e*/ 	.byte	0x09
	.zero		1


	//   ....[31]....
        /*0310*/ 	.word	0x00000bc0
        /*0314*/ 	.word	0x000000ff
        /*0318*/ 	.word	0x00000110
        /*031c*/ 	.short	0x0100
        /*031e*/ 	.byte	0x09
	.zero		1


	//   ....[32]....
        /*0320*/ 	.word	0x00000bd0
        /*0324*/ 	.word	0x000000ff
        /*0328*/ 	.word	0x000000f8
        /*032c*/ 	.short	0x0100
        /*032e*/ 	.byte	0x09
	.zero		1


	//   ....[33]....
        /*0330*/ 	.word	0x00000be0
        /*0334*/ 	.word	0x000000ff
        /*0338*/ 	.word	0x00000118
        /*033c*/ 	.short	0x0100
        /*033e*/ 	.byte	0x09
	.zero		1


	//   ....[34]....
        /*0340*/ 	.word	0x00000bf0
        /*0344*/ 	.word	0x000000ff
        /*0348*/ 	.word	0x00000100
        /*034c*/ 	.short	0x0100
        /*034e*/ 	.byte	0x09
	.zero		1


	//   ....[35]....
        /*0350*/ 	.word	0x00000c00
        /*0354*/ 	.word	0x000000ff
        /*0358*/ 	.word	0x00000120
        /*035c*/ 	.short	0x0100
        /*035e*/ 	.byte	0x09
	.zero		1


	//   ....[36]....
        /*0360*/ 	.word	0x00000c10
        /*0364*/ 	.word	0x000000ff
        /*0368*/ 	.word	0x00000108
        /*036c*/ 	.short	0x0100
        /*036e*/ 	.byte	0x09
	.zero		1


	//   ....[37]....
        /*0370*/ 	.word	0x00000c20
        /*0374*/ 	.word	0x000000ff
        /*0378*/ 	.word	0x00000128
        /*037c*/ 	.short	0x0100
        /*037e*/ 	.byte	0x09
	.zero		1


	//   ....[38]....
        /*0380*/ 	.word	0x00000d10
        /*0384*/ 	.word	0x000000ff
        /*0388*/ 	.word	0x00000130
        /*038c*/ 	.short	0x0100
        /*038e*/ 	.byte	0x08
	.zero		1


	//   ....[39]....
        /*0390*/ 	.word	0x00000d20
        /*0394*/ 	.word	0x000000ff
        /*0398*/ 	.word	0x00000140
        /*039c*/ 	.short	0x0100
        /*039e*/ 	.byte	0x08
	.zero		1


	//   ....[40]....
        /*03a0*/ 	.word	0x00000d30
        /*03a4*/ 	.word	0x000000ff
        /*03a8*/ 	.word	0x00000138
        /*03ac*/ 	.short	0x0100
        /*03ae*/ 	.byte	0x08
	.zero		1


	//   ....[41]....
        /*03b0*/ 	.word	0x00000d40
        /*03b4*/ 	.word	0x000000ff
        /*03b8*/ 	.word	0x00000148
        /*03bc*/ 	.short	0x0100
        /*03be*/ 	.byte	0x08
	.zero		1


	//   ....[42]....
        /*03c0*/ 	.word	0x00000e30
        /*03c4*/ 	.word	0x000000ff
        /*03c8*/ 	.word	0x00000150
        /*03cc*/ 	.short	0x0100
        /*03ce*/ 	.byte	0x07
	.zero		1


	//   ....[43]....
        /*03d0*/ 	.word	0x00001820
        /*03d4*/ 	.word	0x00000002
        /*03d8*/ 	.word	0x00000140
        /*03dc*/ 	.short	0x010a
        /*03de*/ 	.byte	0xff
	.zero		1


	//   ....[44]....
        /*03e0*/ 	.word	0x00001850
        /*03e4*/ 	.word	0x00000002
        /*03e8*/ 	.word	0x00000130
        /*03ec*/ 	.short	0x0101
        /*03ee*/ 	.byte	0xff
	.zero		1


	//   ....[45]....
        /*03f0*/ 	.word	0x00001920
        /*03f4*/ 	.word	0x000000ff
        /*03f8*/ 	.word	0x00000040
        /*03fc*/ 	.short	0x010a
        /*03fe*/ 	.byte	0x08
	.zero		1


	//   ....[46]....
        /*0400*/ 	.word	0x00001a20
        /*0404*/ 	.word	0x000000ff
        /*0408*/ 	.word	0x00000040
        /*040c*/ 	.short	0x010a
        /*040e*/ 	.byte	0x21
	.zero		1


	//   ....[47]....
        /*0410*/ 	.word	0x00001bd0
        /*0414*/ 	.word	0x000000ff
        /*0418*/ 	.word	0x00000040
        /*041c*/ 	.short	0x010a
        /*041e*/ 	.byte	0x08
	.zero		1


	//   ....[48]....
        /*0420*/ 	.word	0x00001cf0
        /*0424*/ 	.word	0x000000ff
        /*0428*/ 	.word	0x000000c8
        /*042c*/ 	.short	0x0101
        /*042e*/ 	.byte	0x06
	.zero		1


	//   ....[49]....
        /*0430*/ 	.word	0x00001d00
        /*0434*/ 	.word	0x000000ff
        /*0438*/ 	.word	0x00000040
        /*043c*/ 	.short	0x010a
        /*043e*/ 	.byte	0x08
	.zero		1


	//   ....[50]....
        /*0440*/ 	.word	0x00001d80
        /*0444*/ 	.word	0x000000ff
        /*0448*/ 	.word	0x00000040
        /*044c*/ 	.short	0x010a
        /*044e*/ 	.byte	0x11
	.zero		1


	//   ....[51]....
        /*0450*/ 	.word	0x00001f10
        /*0454*/ 	.word	0x000000ff
        /*0458*/ 	.word	0x00000040
        /*045c*/ 	.short	0x010a
        /*045e*/ 	.byte	0x08
	.zero		1


	//   ....[52]....
        /*0460*/ 	.word	0x00002060
        /*0464*/ 	.word	0x00000002
        /*0468*/ 	.word	0x000000d0
        /*046c*/ 	.short	0x010a
        /*046e*/ 	.byte	0xff
	.zero		1


	//   ....[53]....
        /*0470*/ 	.word	0x00002120
        /*0474*/ 	.word	0x00000002
        /*0478*/ 	.word	0x00000000
        /*047c*/ 	.short	0x0101
        /*047e*/ 	.byte	0xff
	.zero		1


	//   ....[54]....
        /*0480*/ 	.word	0x00002680
        /*0484*/ 	.word	0x000000ff
        /*0488*/ 	.word	0x00000000
        /*048c*/ 	.short	0x010a
        /*048e*/ 	.byte	0x04
	.zero		1


	//   ....[55]....
        /*0490*/ 	.word	0x00002710
        /*0494*/ 	.word	0x000000ff
        /*0498*/ 	.word	0x00000000
        /*049c*/ 	.short	0x010a
        /*049e*/ 	.byte	0x04
	.zero		1


	//   ....[56]....
        /*04a0*/ 	.word	0x000027a0
        /*04a4*/ 	.word	0x000000ff
        /*04a8*/ 	.word	0x00000000
        /*04ac*/ 	.short	0x010a
        /*04ae*/ 	.byte	0x04
	.zero		1


	//   ....[57]....
        /*04b0*/ 	.word	0x00002830
        /*04b4*/ 	.word	0x000000ff
        /*04b8*/ 	.word	0x00000000
        /*04bc*/ 	.short	0x010a
        /*04be*/ 	.byte	0x04
	.zero		1


	//   ....[58]....
        /*04c0*/ 	.word	0x000028c0
        /*04c4*/ 	.word	0x000000ff
        /*04c8*/ 	.word	0x00000000
        /*04cc*/ 	.short	0x010a
        /*04ce*/ 	.byte	0x04
	.zero		1


	//   ....[59]....
        /*04d0*/ 	.word	0x00002950
        /*04d4*/ 	.word	0x000000ff
        /*04d8*/ 	.word	0x00000000
        /*04dc*/ 	.short	0x010a
        /*04de*/ 	.byte	0x04
	.zero		1


	//   ....[60]....
        /*04e0*/ 	.word	0x000029e0
        /*04e4*/ 	.word	0x000000ff
        /*04e8*/ 	.word	0x00000000
        /*04ec*/ 	.short	0x010a
        /*04ee*/ 	.byte	0x04
	.zero		1


	//   ....[61]....
        /*04f0*/ 	.word	0x00002a80
        /*04f4*/ 	.word	0x00000000
        /*04f8*/ 	.word	0x00000000
        /*04fc*/ 	.short	0x010a
        /*04fe*/ 	.byte	0xff
	.zero		1


	//   ....[62]....
        /*0500*/ 	.word	0x00002bb0
        /*0504*/ 	.word	0x00000000
        /*0508*/ 	.word	0x00000130
        /*050c*/ 	.short	0x010a
        /*050e*/ 	.byte	0xff
	.zero		1


	//   ....[63]....
        /*0510*/ 	.word	0x00002c20
        /*0514*/ 	.word	0x00000000
        /*0518*/ 	.word	0x00000000
        /*051c*/ 	.short	0x0101
        /*051e*/ 	.byte	0xff
	.zero		1


	//   ....[64]....
        /*0520*/ 	.word	0x00002c40
        /*0524*/ 	.word	0x000000ff
        /*0528*/ 	.word	0x000000e0
        /*052c*/ 	.short	0x010a
        /*052e*/ 	.byte	0x05
	.zero		1


	//   ....[65]....
        /*0530*/ 	.word	0x00002d60
        /*0534*/ 	.word	0x00000000
        /*0538*/ 	.word	0x000000d0
        /*053c*/ 	.short	0x010a
        /*053e*/ 	.byte	0xff
	.zero		1


	//   ....[66]....
        /*0540*/ 	.word	0x00002e60
        /*0544*/ 	.word	0x00000000
        /*0548*/ 	.word	0x00000000
        /*054c*/ 	.short	0x0101
        /*054e*/ 	.byte	0xff
	.zero		1


	//   ....[67]....
        /*0550*/ 	.word	0x00002ef0
        /*0554*/ 	.word	0x000000ff
        /*0558*/ 	.word	0x000000e0
        /*055c*/ 	.short	0x0106
        /*055e*/ 	.byte	0x05
	.zero		1


	//   ....[68]....
        /*0560*/ 	.word	0x00002f10
        /*0564*/ 	.word	0x000000ff
        /*0568*/ 	.word	0x000000e0
        /*056c*/ 	.short	0x010a
        /*056e*/ 	.byte	0x05
	.zero		1


	//   ....[69]....
        /*0570*/ 	.word	0x00002fa0
        /*0574*/ 	.word	0x000000ff
        /*0578*/ 	.word	0x000000e0
        /*057c*/ 	.short	0x0106
        /*057e*/ 	.byte	0x04
	.zero		1


	//   ....[70]....
        /*0580*/ 	.word	0x00002fe0
        /*0584*/ 	.word	0x00000000
        /*0588*/ 	.word	0x000000e0
        /*058c*/ 	.short	0x010a
        /*058e*/ 	.byte	0xff
	.zero		1


	//   ....[71]....
        /*0590*/ 	.word	0x00003220
        /*0594*/ 	.word	0x000000ff
        /*0598*/ 	.word	0x00000008
        /*059c*/ 	.short	0x010a
        /*059e*/ 	.byte	0x06
	.zero		1


	//   ....[72]....
        /*05a0*/ 	.word	0x00003240
        /*05a4*/ 	.word	0x000000ff
        /*05a8*/ 	.word	0x00000008
        /*05ac*/ 	.short	0x010a
        /*05ae*/ 	.byte	0x06
	.zero		1


	//   ....[73]....
        /*05b0*/ 	.word	0x000033d0
        /*05b4*/ 	.word	0x000000ff
        /*05b8*/ 	.word	0x00000008
        /*05bc*/ 	.short	0x010a
        /*05be*/ 	.byte	0x06
	.zero		1


	//   ....[74]....
        /*05c0*/ 	.word	0x000033f0
        /*05c4*/ 	.word	0x000000ff
        /*05c8*/ 	.word	0x00000008
        /*05cc*/ 	.short	0x010a
        /*05ce*/ 	.byte	0x06
	.zero		1


	//   ....[75]....
        /*05d0*/ 	.word	0x000034b0
        /*05d4*/ 	.word	0x000000ff
        /*05d8*/ 	.word	0x00000000
        /*05dc*/ 	.short	0x0101
        /*05de*/ 	.byte	0x07
	.zero		1


	//   ....[76]....
        /*05e0*/ 	.word	0x000037f0
        /*05e4*/ 	.word	0x00000000
        /*05e8*/ 	.word	0x000000d0
        /*05ec*/ 	.short	0x010a
        /*05ee*/ 	.byte	0xff
	.zero		1


	//   ....[77]....
        /*05f0*/ 	.word	0x000038b0
        /*05f4*/ 	.word	0x00000000
        /*05f8*/ 	.word	0x00000000
        /*05fc*/ 	.short	0x0101
        /*05fe*/ 	.byte	0xff
	.zero		1


	//   ....[78]....
        /*0600*/ 	.word	0x00003970
        /*0604*/ 	.word	0x000000ff
        /*0608*/ 	.word	0x00000000
        /*060c*/ 	.short	0x010a
        /*060e*/ 	.byte	0x08
	.zero		1


	//   ....[79]....
        /*0610*/ 	.word	0x00003980
        /*0614*/ 	.word	0x000000ff
        /*0618*/ 	.word	0x00000110
        /*061c*/ 	.short	0x010a
        /*061e*/ 	.byte	0x09
	.zero		1


	//   ....[80]....
        /*0620*/ 	.word	0x00003a30
        /*0624*/ 	.word	0x000000ff
        /*0628*/ 	.word	0x00000000
        /*062c*/ 	.short	0x010a
        /*062e*/ 	.byte	0x08
	.zero		1


	//   ....[81]....
        /*0630*/ 	.word	0x00003b60
        /*0634*/ 	.word	0x000000ff
        /*0638*/ 	.word	0x00000000
        /*063c*/ 	.short	0x010a
        /*063e*/ 	.byte	0x1e
	.zero		1


	//   ....[82]....
        /*0640*/ 	.word	0x00003e60
        /*0644*/ 	.word	0x000000ff
        /*0648*/ 	.word	0x00000000
        /*064c*/ 	.short	0x010a
        /*064e*/ 	.byte	0x08
	.zero		1


	//   ....[83]....
        /*0650*/ 	.word	0x00003ef0
        /*0654*/ 	.word	0x000000ff
        /*0658*/ 	.word	0x00000000
        /*065c*/ 	.short	0x010a
        /*065e*/ 	.byte	0x08
	.zero		1


	//   ....[84]....
        /*0660*/ 	.word	0x00003f80
        /*0664*/ 	.word	0x000000ff
        /*0668*/ 	.word	0x00000000
        /*066c*/ 	.short	0x010a
        /*066e*/ 	.byte	0x08
	.zero		1


	//   ....[85]....
        /*0670*/ 	.word	0x00004020
        /*0674*/ 	.word	0x00000000
        /*0678*/ 	.word	0x00000000
        /*067c*/ 	.short	0x010a
        /*067e*/ 	.byte	0xff
	.zero		1


	//   ....[86]....
        /*0680*/ 	.word	0x00004060
        /*0684*/ 	.word	0x00000000
        /*0688*/ 	.word	0x00000000
        /*068c*/ 	.short	0x010a
        /*068e*/ 	.byte	0xff
	.zero		1


	//   ....[87]....
        /*0690*/ 	.word	0x000040d0
        /*0694*/ 	.word	0x000000ff
        /*0698*/ 	.word	0x00000000
        /*069c*/ 	.short	0x0101
        /*069e*/ 	.byte	0x05
	.zero		1


	//   ....[88]....
        /*06a0*/ 	.word	0x00004110
        /*06a4*/ 	.word	0x000000ff
        /*06a8*/ 	.word	0x00000150
        /*06ac*/ 	.short	0x010a
        /*06ae*/ 	.byte	0x07
	.zero		1


	//   ....[89]....
        /*06b0*/ 	.word	0x00004160
        /*06b4*/ 	.word	0x000000ff
        /*06b8*/ 	.word	0x00000000
        /*06bc*/ 	.short	0x0101
        /*06be*/ 	.byte	0x05
	.zero		1


	//   ....[90]....
        /*06c0*/ 	.word	0x000045b0
        /*06c4*/ 	.word	0x00000000
        /*06c8*/ 	.word	0x000000d0
        /*06cc*/ 	.short	0x010a
        /*06ce*/ 	.byte	0xff
	.zero		1


	//   ....[91]....
        /*06d0*/ 	.word	0x00004670
        /*06d4*/ 	.word	0x00000000
        /*06d8*/ 	.word	0x00000000
        /*06dc*/ 	.short	0x0101
        /*06de*/ 	.byte	0xff
	.zero		1


	//   ....[92]....
        /*06e0*/ 	.word	0x00004990
        /*06e4*/ 	.word	0x000000ff
        /*06e8*/ 	.word	0x000000c8
        /*06ec*/ 	.short	0x010a
        /*06ee*/ 	.byte	0x07
	.zero		1


	//   ....[93]....
        /*06f0*/ 	.word	0x00004b80
        /*06f4*/ 	.word	0x000000ff
        /*06f8*/ 	.word	0x000000a0
        /*06fc*/ 	.short	0x010a
        /*06fe*/ 	.byte	0x07
	.zero		1


	//   ....[94]....
        /*0700*/ 	.word	0x00004d70
        /*0704*/ 	.word	0x000000ff
        /*0708*/ 	.word	0x00000080
        /*070c*/ 	.short	0x010b
        /*070e*/ 	.byte	0x07
	.zero		1


	//   ....[95]....
        /*0710*/ 	.word	0x00004d80
        /*0714*/ 	.word	0x000000ff
        /*0718*/ 	.word	0x00000000
        /*071c*/ 	.short	0x0101
        /*071e*/ 	.byte	0x0e
	.zero		1


	//   ....[96]....
        /*0720*/ 	.word	0x00004d90
        /*0724*/ 	.word	0x000000ff
        /*0728*/ 	.word	0x000000a8
        /*072c*/ 	.short	0x010a
        /*072e*/ 	.byte	0x07
	.zero		1


	//   ....[97]....
        /*0730*/ 	.word	0x00004f40
        /*0734*/ 	.word	0x000000ff
        /*0738*/ 	.word	0x00000088
        /*073c*/ 	.short	0x010b
        /*073e*/ 	.byte	0x07
	.zero		1


	//   ....[98]....
        /*0740*/ 	.word	0x00004f50
        /*0744*/ 	.word	0x000000ff
        /*0748*/ 	.word	0x00000000
        /*074c*/ 	.short	0x0101
        /*074e*/ 	.byte	0x0e
	.zero		1


	//   ....[99]....
        /*0750*/ 	.word	0x00004f60
        /*0754*/ 	.word	0x000000ff
        /*0758*/ 	.word	0x000000b0
        /*075c*/ 	.short	0x010a
        /*075e*/ 	.byte	0x07
	.zero		1


	//   ....[100]....
        /*0760*/ 	.word	0x00005150
        /*0764*/ 	.word	0x000000ff
        /*0768*/ 	.word	0x00000090
        /*076c*/ 	.short	0x010b
        /*076e*/ 	.byte	0x07
	.zero		1


	//   ....[101]....
        /*0770*/ 	.word	0x000051c0
        /*0774*/ 	.word	0x000000ff
        /*0778*/ 	.word	0x00000000
        /*077c*/ 	.short	0x0101
        /*077e*/ 	.byte	0x0e
	.zero		1


	//   ....[102]....
        /*0780*/ 	.word	0x000051d0
        /*0784*/ 	.word	0x000000ff
        /*0788*/ 	.word	0x000000b8
        /*078c*/ 	.short	0x010a
        /*078e*/ 	.byte	0x07
	.zero		1


	//   ....[103]....
        /*0790*/ 	.word	0x00005470
        /*0794*/ 	.word	0x000000ff
        /*0798*/ 	.word	0x00000098
        /*079c*/ 	.short	0x010b
        /*079e*/ 	.byte	0x07
	.zero		1


	//   ....[104]....
        /*07a0*/ 	.word	0x00005490
        /*07a4*/ 	.word	0x000000ff
        /*07a8*/ 	.word	0x00000000
        /*07ac*/ 	.short	0x0101
        /*07ae*/ 	.byte	0x0d
	.zero		1


	//   ....[105]....
        /*07b0*/ 	.word	0x000054c0
        /*07b4*/ 	.word	0x000000ff
        /*07b8*/ 	.word	0x000000a0
        /*07bc*/ 	.short	0x010a
        /*07be*/ 	.byte	0x07
	.zero		1


	//   ....[106]....
        /*07c0*/ 	.word	0x000054e0
        /*07c4*/ 	.word	0x000000ff
        /*07c8*/ 	.word	0x000000a8
        /*07cc*/ 	.short	0x010a
        /*07ce*/ 	.byte	0x07
	.zero		1


	//   ....[107]....
        /*07d0*/ 	.word	0x00005500
        /*07d4*/ 	.word	0x000000ff
        /*07d8*/ 	.word	0x000000b0
        /*07dc*/ 	.short	0x010a
        /*07de*/ 	.byte	0x07
	.zero		1


	//   ....[108]....
        /*07e0*/ 	.word	0x00005540
        /*07e4*/ 	.word	0x00000000
        /*07e8*/ 	.word	0x000000b8
        /*07ec*/ 	.short	0x010a
        /*07ee*/ 	.byte	0xff
	.zero		1


	//   ....[109]....
        /*07f0*/ 	.word	0x00005800
        /*07f4*/ 	.word	0x00000000
        /*07f8*/ 	.word	0x000000d0
        /*07fc*/ 	.short	0x010a
        /*07fe*/ 	.byte	0xff
	.zero		1


	//   ....[110]....
        /*0800*/ 	.word	0x000058c0
        /*0804*/ 	.word	0x00000000
        /*0808*/ 	.word	0x00000000
        /*080c*/ 	.short	0x0101
        /*080e*/ 	.byte	0xff
	.zero		1


	//   ....[111]....
        /*0810*/ 	.word	0x00006410
        /*0814*/ 	.word	0x000000ff
        /*0818*/ 	.word	0x00000080
        /*081c*/ 	.short	0x010a
        /*081e*/ 	.byte	0x04
	.zero		1


	//   ....[112]....
        /*0820*/ 	.word	0x00006430
        /*0824*/ 	.word	0x00000003
        /*0828*/ 	.word	0x000000f0
        /*082c*/ 	.short	0x010a
        /*082e*/ 	.byte	0xff
	.zero		1


	//   ....[113]....
        /*0830*/ 	.word	0x000065d0
        /*0834*/ 	.word	0x00000002
        /*0838*/ 	.word	0x00000080
        /*083c*/ 	.short	0x010a
        /*083e*/ 	.byte	0xff
	.zero		1


	//   ....[114]....
        /*0840*/ 	.word	0x00006760
        /*0844*/ 	.word	0x00000080
        /*0848*/ 	.word	0x000000f0
        /*084c*/ 	.short	0x010a
        /*084e*/ 	.byte	0xff
	.zero		1


	//   ....[115]....
        /*0850*/ 	.word	0x00006960
        /*0854*/ 	.word	0x00000080
        /*0858*/ 	.word	0x00000000
        /*085c*/ 	.short	0x0101
        /*085e*/ 	.byte	0xff
	.zero		1


	//   ....[116]....
        /*0860*/ 	.word	0x0000a4d0
        /*0864*/ 	.word	0x00000000
        /*0868*/ 	.word	0x00000000
        /*086c*/ 	.short	0x0101
        /*086e*/ 	.byte	0xff
	.zero		1


	//   ....[117]....
        /*0870*/ 	.word	0x0000a550
        /*0874*/ 	.word	0x00000002
        /*0878*/ 	.word	0x00000080
        /*087c*/ 	.short	0x010a
        /*087e*/ 	.byte	0xff
	.zero		1


	//   ....[118]....
        /*0880*/ 	.word	0x0000a7b0
        /*0884*/ 	.word	0x00000000
        /*0888*/ 	.word	0x00000000
        /*088c*/ 	.short	0x0101
        /*088e*/ 	.byte	0xff
	.zero		1


	//   ....[119]....
        /*0890*/ 	.word	0x0000a7d0
        /*0894*/ 	.word	0x00000002
        /*0898*/ 	.word	0x00000140
        /*089c*/ 	.short	0x010a
        /*089e*/ 	.byte	0xff
	.zero		1


	//   ....[120]....
        /*08a0*/ 	.word	0x0000a830
        /*08a4*/ 	.word	0x00000002
        /*08a8*/ 	.word	0x00000040
        /*08ac*/ 	.short	0x010a
        /*08ae*/ 	.byte	0xff
	.zero		1


	//   ....[121]....
        /*08b0*/ 	.word	0x0000a890
        /*08b4*/ 	.word	0x00000002
        /*08b8*/ 	.word	0x00000040
        /*08bc*/ 	.short	0x010a
        /*08be*/ 	.byte	0xff
	.zero		1


	//   ....[122]....
        /*08c0*/ 	.word	0x0000a8e0
        /*08c4*/ 	.word	0x00000002
        /*08c8*/ 	.word	0x000000d0
        /*08cc*/ 	.short	0x010a
        /*08ce*/ 	.byte	0xff
	.zero		1


	//   ....[123]....
        /*08d0*/ 	.word	0x0000a940
        /*08d4*/ 	.word	0x00000000
        /*08d8*/ 	.word	0x00000000
        /*08dc*/ 	.short	0x010a
        /*08de*/ 	.byte	0xff
	.zero		1


	//   ....[124]....
        /*08e0*/ 	.word	0x0000a9a0
        /*08e4*/ 	.word	0x00000000
        /*08e8*/ 	.word	0x00000000
        /*08ec*/ 	.short	0x010a
        /*08ee*/ 	.byte	0xff
	.zero		1


	//   ....[125]....
        /*08f0*/ 	.word	0x0000aa00
        /*08f4*/ 	.word	0x00000000
        /*08f8*/ 	.word	0x00000000
        /*08fc*/ 	.short	0x010a
        /*08fe*/ 	.byte	0xff
	.zero		1


	//   ....[126]....
        /*0900*/ 	.word	0x0000aa60
        /*0904*/ 	.word	0x00000000
        /*0908*/ 	.word	0x00000000
        /*090c*/ 	.short	0x010a
        /*090e*/ 	.byte	0xff
	.zero		1


	//   ....[127]....
        /*0910*/ 	.word	0x0000aac0
        /*0914*/ 	.word	0x00000000
        /*0918*/ 	.word	0x00000000
        /*091c*/ 	.short	0x010a
        /*091e*/ 	.byte	0xff
	.zero		1


	//   ....[128]....
        /*0920*/ 	.word	0x0000ab20
        /*0924*/ 	.word	0x00000000
        /*0928*/ 	.word	0x00000000
        /*092c*/ 	.short	0x010a
        /*092e*/ 	.byte	0xff
	.zero		1


	//   ....[129]....
        /*0930*/ 	.word	0x0000ab80
        /*0934*/ 	.word	0x00000000
        /*0938*/ 	.word	0x00000000
        /*093c*/ 	.short	0x010a
        /*093e*/ 	.byte	0xff
	.zero		1


	//   ....[130]....
        /*0940*/ 	.word	0x0000abd0
        /*0944*/ 	.word	0x00000000
        /*0948*/ 	.word	0x00000130
        /*094c*/ 	.short	0x010a
        /*094e*/ 	.byte	0xff
	.zero		1


	//   ....[131]....
        /*0950*/ 	.word	0x0000ac30
        /*0954*/ 	.word	0x00000000
        /*0958*/ 	.word	0x000000e0
        /*095c*/ 	.short	0x010a
        /*095e*/ 	.byte	0xff
	.zero		1


	//   ....[132]....
        /*0960*/ 	.word	0x0000ac80
        /*0964*/ 	.word	0x00000000
        /*0968*/ 	.word	0x000000d0
        /*096c*/ 	.short	0x010a
        /*096e*/ 	.byte	0xff
	.zero		1


	//   ....[133]....
        /*0970*/ 	.word	0x0000ace0
        /*0974*/ 	.word	0x00000000
        /*0978*/ 	.word	0x000000e0
        /*097c*/ 	.short	0x010a
        /*097e*/ 	.byte	0xff
	.zero		1


	//   ....[134]....
        /*0980*/ 	.word	0x0000ad40
        /*0984*/ 	.word	0x00000004
        /*0988*/ 	.word	0x00000008
        /*098c*/ 	.short	0x010a
        /*098e*/ 	.byte	0xff
	.zero		1


	//   ....[135]....
        /*0990*/ 	.word	0x0000ae20
        /*0994*/ 	.word	0x00000002
        /*0998*/ 	.word	0x00000008
        /*099c*/ 	.short	0x010a
        /*099e*/ 	.byte	0xff
	.zero		1


	//   ....[136]....
        /*09a0*/ 	.word	0x0000ae70
        /*09a4*/ 	.word	0x00000000
        /*09a8*/ 	.word	0x000000d0
        /*09ac*/ 	.short	0x010a
        /*09ae*/ 	.byte	0xff
	.zero		1


	//   ....[137]....
        /*09b0*/ 	.word	0x0000aed0
        /*09b4*/ 	.word	0x00000000
        /*09b8*/ 	.word	0x00000110
        /*09bc*/ 	.short	0x010a
        /*09be*/ 	.byte	0xff
	.zero		1


	//   ....[138]....
        /*09c0*/ 	.word	0x0000af30
        /*09c4*/ 	.word	0x00000000
        /*09c8*/ 	.word	0x00000000
        /*09cc*/ 	.short	0x010a
        /*09ce*/ 	.byte	0xff
	.zero		1


	//   ....[139]....
        /*09d0*/ 	.word	0x0000af90
        /*09d4*/ 	.word	0x00000000
        /*09d8*/ 	.word	0x00000000
        /*09dc*/ 	.short	0x010a
        /*09de*/ 	.byte	0xff
	.zero		1


	//   ....[140]....
        /*09e0*/ 	.word	0x0000aff0
        /*09e4*/ 	.word	0x00000000
        /*09e8*/ 	.word	0x00000000
        /*09ec*/ 	.short	0x010a
        /*09ee*/ 	.byte	0xff
	.zero		1


	//   ....[141]....
        /*09f0*/ 	.word	0x0000b050
        /*09f4*/ 	.word	0x00000000
        /*09f8*/ 	.word	0x00000000
        /*09fc*/ 	.short	0x010a
        /*09fe*/ 	.byte	0xff
	.zero		1


	//   ....[142]....
        /*0a00*/ 	.word	0x0000b0b0
        /*0a04*/ 	.word	0x00000000
        /*0a08*/ 	.word	0x00000150
        /*0a0c*/ 	.short	0x010a
        /*0a0e*/ 	.byte	0xff
	.zero		1


	//   ....[143]....
        /*0a10*/ 	.word	0x0000b100
        /*0a14*/ 	.word	0x00000000
        /*0a18*/ 	.word	0x000000d0
        /*0a1c*/ 	.short	0x010a
        /*0a1e*/ 	.byte	0xff
	.zero		1


	//   ....[144]....
        /*0a20*/ 	.word	0x0000b160
        /*0a24*/ 	.word	0x00000000
        /*0a28*/ 	.word	0x000000c8
        /*0a2c*/ 	.short	0x010a
        /*0a2e*/ 	.byte	0xff
	.zero		1


	//   ....[145]....
        /*0a30*/ 	.word	0x0000b1c0
        /*0a34*/ 	.word	0x00000000
        /*0a38*/ 	.word	0x000000a0
        /*0a3c*/ 	.short	0x010a
        /*0a3e*/ 	.byte	0xff
	.zero		1


	//   ....[146]....
        /*0a40*/ 	.word	0x0000b220
        /*0a44*/ 	.word	0x00000000
        /*0a48*/ 	.word	0x000000a8
        /*0a4c*/ 	.short	0x010a
        /*0a4e*/ 	.byte	0xff
	.zero		1


	//   ....[147]....
        /*0a50*/ 	.word	0x0000b280
        /*0a54*/ 	.word	0x00000000
        /*0a58*/ 	.word	0x000000b0
        /*0a5c*/ 	.short	0x010a
        /*0a5e*/ 	.byte	0xff
	.zero		1


	//   ....[148]....
        /*0a60*/ 	.word	0x0000b2e0
        /*0a64*/ 	.word	0x00000000
        /*0a68*/ 	.word	0x000000b8
        /*0a6c*/ 	.short	0x010a
        /*0a6e*/ 	.byte	0xff
	.zero		1


	//   ....[149]....
        /*0a70*/ 	.word	0x0000b340
        /*0a74*/ 	.word	0x00000000
        /*0a78*/ 	.word	0x000000a0
        /*0a7c*/ 	.short	0x010a
        /*0a7e*/ 	.byte	0xff
	.zero		1


	//   ....[150]....
        /*0a80*/ 	.word	0x0000b3a0
        /*0a84*/ 	.word	0x00000000
        /*0a88*/ 	.word	0x000000a8
        /*0a8c*/ 	.short	0x010a
        /*0a8e*/ 	.byte	0xff
	.zero		1


	//   ....[151]....
        /*0a90*/ 	.word	0x0000b400
        /*0a94*/ 	.word	0x00000000
        /*0a98*/ 	.word	0x000000b0
        /*0a9c*/ 	.short	0x010a
        /*0a9e*/ 	.byte	0xff
	.zero		1


	//   ....[152]....
        /*0aa0*/ 	.word	0x0000b450
        /*0aa4*/ 	.word	0x00000000
        /*0aa8*/ 	.word	0x000000d0
        /*0aac*/ 	.short	0x010a
        /*0aae*/ 	.byte	0xff
	.zero		1


	//   ....[153]....
        /*0ab0*/ 	.word	0x0000b4a0
        /*0ab4*/ 	.word	0x00000002
        /*0ab8*/ 	.word	0x00000080
        /*0abc*/ 	.short	0x010a
        /*0abe*/ 	.byte	0xff
	.zero		1


	//   ....[154]....
        /*0ac0*/ 	.word	0x0000b4f0
        /*0ac4*/ 	.word	0x00000080
        /*0ac8*/ 	.word	0x000000f0
        /*0acc*/ 	.short	0x010a
        /*0ace*/ 	.byte	0xff
	.zero		1


	//----- nvinfo : EIATTR_NUM_MBARRIERS
	.align		4
.L_49:
        /*0ad0*/ 	.byte	0x03, 0x38
        /*0ad2*/ 	.short	0x002b


	//----- nvinfo : EIATTR_EXIT_INSTR_OFFSETS
	.align		4
        /*0ad4*/ 	.byte	0x04, 0x1c
        /*0ad6*/ 	.short	(.L_51 - .L_50)


	//   ....[0]....
.L_50:
        /*0ad8*/ 	.word	0x00002ab0


	//   ....[1]....
        /*0adc*/ 	.word	0x00002fb0


	//   ....[2]....
        /*0ae0*/ 	.word	0x00003010


	//   ....[3]....
        /*0ae4*/ 	.word	0x00004390


	//   ....[4]....
        /*0ae8*/ 	.word	0x00005570


	//   ....[5]....
        /*0aec*/ 	.word	0x000055b0


	//   ....[6]....
        /*0af0*/ 	.word	0x0000a690


	//   ....[7]....
        /*0af4*/ 	.word	0x0000a710


	//   ....[8]....
        /*0af8*/ 	.word	0x0000a740


	//   ....[9]....
        /*0afc*/ 	.word	0x0000a7c0


	//----- nvinfo : EIATTR_MAX_THREADS
	.align		4
.L_51:
        /*0b00*/ 	.byte	0x04, 0x05
        /*0b02*/ 	.short	(.L_53 - .L_52)
.L_52:
        /*0b04*/ 	.word	0x00000100
        /*0b08*/ 	.word	0x00000001
        /*0b0c*/ 	.word	0x00000001


	//----- nvinfo : EIATTR_CRS_STACK_SIZE
	.align		4
.L_53:
        /*0b10*/ 	.byte	0x04, 0x1e
        /*0b12*/ 	.short	(.L_55 - .L_54)
.L_54:
        /*0b14*/ 	.word	0x00000000


	//----- nvinfo : EIATTR_CBANK_PARAM_SIZE
	.align		4
.L_55:
        /*0b18*/ 	.byte	0x03, 0x19
        /*0b1a*/ 	.short	0x0800


	//----- nvinfo : EIATTR_PARAM_CBANK
	.align		4
        /*0b1c*/ 	.byte	0x04, 0x0a
        /*0b1e*/ 	.short	(.L_57 - .L_56)
	.align		4
.L_56:
        /*0b20*/ 	.word	index@(.nv.constant0._ZN7cutlass13device_kernelINS_4gemm6kernel13GemmUniversalIN4cute5tupleIJiiiiEEENS1_10collective13CollectiveMmaINS1_35MainloopSm100TmaUmmaWarpSpecializedILi8ELi2ELi4ENS5_IJNS4_1CILi2EEENSA_ILi1EEESC_EEEEENS5_IJNSA_ILi128EEENSA_ILi256EEENSA_ILi64EEEEEENS_6half_tENS5_IJlSC_lEEESJ_SK_NS4_8TiledMMAINS4_8MMA_AtomIJNS4_26SM100_MMA_F16BF16_2x1SM_SSISJ_SJ_fLi128ELi256ELNS4_4UMMA5MajorE0ELSP_0ELNSO_7ScaleInE0ELSQ_0EEEEEENS4_6LayoutINS5_IJSC_SC_SC_EEENS5_IJNSA_ILi0EEESV_SV_EEEEENS5_IJNS4_10UnderscoreESY_SY_EEEEENS4_18SM100_TMA_2SM_LOADENS4_14ComposedLayoutINS4_7SwizzleILi3ELi4ELi3EEENS4_18smem_ptr_flag_bitsILi16EEENST_INS5_IJNSA_ILi8EEESH_EEENS5_IJSH_SC_EEEEEEEvNS4_8identityES11_S1B_vS1C_EENS_8epilogue10collective18CollectiveEpilogueINS1E_23Sm100TmaWarpSpecializedILi4ELi2ELi32ELb1ELb0EEEJNS5_IJSH_SG_SH_EEENS5_IJNST_ISH_SC_EENST_INS5_IJNSA_ILi32EEESB_EEENS5_IJSC_SF_EEEEEEEESJ_SK_SJ_SK_NS1E_6fusion15FusionCallbacksIS1I_NS1Q_13LinCombEltActINS1E_6thread7SigmoidESJ_fSJ_fLNS_15FloatRoundStyleE2EEES1J_S1P_JEEENS4_5SM1004TMEM4LOAD26SM100_TMEM_LOAD_32dp32b32xENS4_13SM90_TMA_LOADENS12_INS13_ILi2ELi4ELi3EEES16_NST_INS5_IJS17_S1L_EEENS5_IJS1L_SC_EEEEEEENS4_39AutoVectorizingCopyWithAssumedAlignmentILi128EEENS4_14SM90_TMA_STOREES27_S29_S29_EEEvvEEEEvNT_6ParamsE)
        /*0b24*/ 	.short	0x0380
        /*0b26*/ 	.short	0x0800


	//----- nvinfo : EIATTR_SW_WAR
	.align		4
.L_57:
        /*0b28*/ 	.byte	0x04, 0x36
        /*0b2a*/ 	.short	(.L_59 - .L_58)
.L_58:
        /*0b2c*/ 	.word	0x00000008
.L_59:


//--------------------- .nv.callgraph             --------------------------
	.section	.nv.callgraph,"",@"SHT_CUDA_CALLGRAPH"
	.align	4
	.sectionentsize	8
	.align		4
        /*0000*/ 	.word	0x00000000
	.align		4
        /*0004*/ 	.word	0xffffffff
	.align		4
        /*0008*/ 	.word	index@(_ZN7cutlass13device_kernelINS_4gemm6kernel13GemmUniversalIN4cute5tupleIJiiiiEEENS1_10collective13CollectiveMmaINS1_35MainloopSm100TmaUmmaWarpSpecializedILi8ELi2ELi4ENS5_IJNS4_1CILi2EEENSA_ILi1EEESC_EEEEENS5_IJNSA_ILi128EEENSA_ILi256EEENSA_ILi64EEEEEENS_6half_tENS5_IJlSC_lEEESJ_SK_NS4_8TiledMMAINS4_8MMA_AtomIJNS4_26SM100_MMA_F16BF16_2x1SM_SSISJ_SJ_fLi128ELi256ELNS4_4UMMA5MajorE0ELSP_0ELNSO_7ScaleInE0ELSQ_0EEEEEENS4_6LayoutINS5_IJSC_SC_SC_EEENS5_IJNSA_ILi0EEESV_SV_EEEEENS5_IJNS4_10UnderscoreESY_SY_EEEEENS4_18SM100_TMA_2SM_LOADENS4_14ComposedLayoutINS4_7SwizzleILi3ELi4ELi3EEENS4_18smem_ptr_flag_bitsILi16EEENST_INS5_IJNSA_ILi8EEESH_EEENS5_IJSH_SC_EEEEEEEvNS4_8identityES11_S1B_vS1C_EENS_8epilogue10collective18CollectiveEpilogueINS1E_23Sm100TmaWarpSpecializedILi4ELi2ELi32ELb1ELb0EEEJNS5_IJSH_SG_SH_EEENS5_IJNST_ISH_SC_EENST_INS5_IJNSA_ILi32EEESB_EEENS5_IJSC_SF_EEEEEEEESJ_SK_SJ_SK_NS1E_6fusion15FusionCallbacksIS1I_NS1Q_13LinCombEltActINS1E_6thread7SigmoidESJ_fSJ_fLNS_15FloatRoundStyleE2EEES1J_S1P_JEEENS4_5SM1004TMEM4LOAD26SM100_TMEM_LOAD_32dp32b32xENS4_13SM90_TMA_LOADENS12_INS13_ILi2ELi4ELi3EEES16_NST_INS5_IJS17_S1L_EEENS5_IJS1L_SC_EEEEEEENS4_39AutoVectorizingCopyWithAssumedAlignmentILi128EEENS4_14SM90_TMA_STOREES27_S29_S29_EEEvvEEEEvNT_6ParamsE)
	.align		4
        /*000c*/ 	.word	index@(__assertfail)
	.align		4
        /*0010*/ 	.word	0x00000000
	.align		4
        /*0014*/ 	.word	0xfffffffe
	.align		4
        /*0018*/ 	.word	0x00000000
	.align		4
        /*001c*/ 	.word	0xfffffffd
	.align		4
        /*0020*/ 	.word	0x00000000
	.align		4
        /*0024*/ 	.word	0xfffffffc


//--------------------- .nv.constant4             --------------------------
	.section	.nv.constant4,"a",@progbits
	.align	8
	.align		8
.nv.constant4:
        /*0000*/ 	.dword	__assertfail
	.align		8
        /*0008*/ 	.dword	__unnamed_1
	.align		8
        /*0010*/ 	.dword	__unnamed_2
	.align		8
        /*0018*/ 	.dword	_ZN39_INTERNAL_fc36e152_4_k_cu_3890a655_29644cuda3std3__45__cpo5beginE
	.align		8
        /*0020*/ 	.dword	_ZN39_INTERNAL_fc36e152_4_k_cu_3890a655_29644cuda3std3__45__cpo3endE
	.align		8
        /*0028*/ 	.dword	_ZN39_INTERNAL_fc36e152_4_k_cu_3890a655_29644cuda3std3__45__cpo6cbeginE
	.align		8
        /*0030*/ 	.dword	_ZN39_INTERNAL_fc36e152_4_k_cu_3890a655_29644cuda3std3__45__cpo4cendE
	.align		8
        /*0038*/ 	.dword	_ZN39_INTERNAL_fc36e152_4_k_cu_3890a655_29644cuda3std3__441_GLOBAL__N__fc36e152_4_k_cu_3890a655_29646ignoreE
	.align		8
        /*0040*/ 	.dword	_ZN39_INTERNAL_fc36e152_4_k_cu_3890a655_29644cuda3std3__419piecewise_constructE
	.align		8
        /*0048*/ 	.dword	_ZN39_INTERNAL_fc36e152_4_k_cu_3890a655_29644cuda3std3__48in_placeE
	.align		8
        /*0050*/ 	.dword	_ZN39_INTERNAL_fc36e152_4_k_cu_3890a655_29644cuda3std6ranges3__45__cpo4swapE
	.align		8
        /*0058*/ 	.dword	_ZN39_INTERNAL_fc36e152_4_k_cu_3890a655_29644cuda3std6ranges3__45__cpo9iter_moveE
	.align		8
        /*0060*/ 	.dword	_ZN39_INTERNAL_fc36e152_4_k_cu_3890a655_29644cute7productE
	.align		8
        /*0068*/ 	.dword	_ZN39_INTERNAL_fc36e152_4_k_cu_3890a655_29644cute1_E
	.align		8
        /*0070*/ 	.dword	$str$25
	.align		8
        /*0078*/ 	.dword	$str$26
	.align		8
        /*0080*/ 	.dword	$str$27
	.align		8
        /*0088*/ 	.dword	$str$28


//--------------------- .text._ZN7cutlass13device_kernelINS_4gemm6kernel13GemmUniversalIN4cute5tupleIJiiiiEEENS1_10collective13CollectiveMmaINS1_35MainloopSm100TmaUmmaWarpSpecializedILi8ELi2ELi4ENS5_IJNS4_1CILi2EEENSA_ILi1EEESC_EEEEENS5_IJNSA_ILi128EEENSA_ILi256EEENSA_ILi64EEEEEENS_6half_tENS5_IJlSC_lEEESJ_SK_NS4_8TiledMMAINS4_8MMA_AtomIJNS4_26SM100_MMA_F16BF16_2x1SM_SSISJ_SJ_fLi128ELi256ELNS4_4UMMA5MajorE0ELSP_0ELNSO_7ScaleInE0ELSQ_0EEEEEENS4_6LayoutINS5_IJSC_SC_SC_EEENS5_IJNSA_ILi0EEESV_SV_EEEEENS5_IJNS4_10UnderscoreESY_SY_EEEEENS4_18SM100_TMA_2SM_LOADENS4_14ComposedLayoutINS4_7SwizzleILi3ELi4ELi3EEENS4_18smem_ptr_flag_bitsILi16EEENST_INS5_IJNSA_ILi8EEESH_EEENS5_IJSH_SC_EEEEEEEvNS4_8identityES11_S1B_vS1C_EENS_8epilogue10collective18CollectiveEpilogueINS1E_23Sm100TmaWarpSpecializedILi4ELi2ELi32ELb1ELb0EEEJNS5_IJSH_SG_SH_EEENS5_IJNST_ISH_SC_EENST_INS5_IJNSA_ILi32EEESB_EEENS5_IJSC_SF_EEEEEEEESJ_SK_SJ_SK_NS1E_6fusion15FusionCallbacksIS1I_NS1Q_13LinCombEltActINS1E_6thread7SigmoidESJ_fSJ_fLNS_15FloatRoundStyleE2EEES1J_S1P_JEEENS4_5SM1004TMEM4LOAD26SM100_TMEM_LOAD_32dp32b32xENS4_13SM90_TMA_LOADENS12_INS13_ILi2ELi4ELi3EEES16_NST_INS5_IJS17_S1L_EEENS5_IJS1L_SC_EEEEEEENS4_39AutoVectorizingCopyWithAssumedAlignmentILi128EEENS4_14SM90_TMA_STOREES27_S29_S29_EEEvvEEEEvNT_6ParamsE --------------------------
	.section	.text._ZN7cutlass13device_kernelINS_4gemm6kernel13GemmUniversalIN4cute5tupleIJiiiiEEENS1_10collective13CollectiveMmaINS1_35MainloopSm100TmaUmmaWarpSpecializedILi8ELi2ELi4ENS5_IJNS4_1CILi2EEENSA_ILi1EEESC_EEEEENS5_IJNSA_ILi128EEENSA_ILi256EEENSA_ILi64EEEEEENS_6half_tENS5_IJlSC_lEEESJ_SK_NS4_8TiledMMAINS4_8MMA_AtomIJNS4_26SM100_MMA_F16BF16_2x1SM_SSISJ_SJ_fLi128ELi256ELNS4_4UMMA5MajorE0ELSP_0ELNSO_7ScaleInE0ELSQ_0EEEEEENS4_6LayoutINS5_IJSC_SC_SC_EEENS5_IJNSA_ILi0EEESV_SV_EEEEENS5_IJNS4_10UnderscoreESY_SY_EEEEENS4_18SM100_TMA_2SM_LOADENS4_14ComposedLayoutINS4_7SwizzleILi3ELi4ELi3EEENS4_18smem_ptr_flag_bitsILi16EEENST_INS5_IJNSA_ILi8EEESH_EEENS5_IJSH_SC_EEEEEEEvNS4_8identityES11_S1B_vS1C_EENS_8epilogue10collective18CollectiveEpilogueINS1E_23Sm100TmaWarpSpecializedILi4ELi2ELi32ELb1ELb0EEEJNS5_IJSH_SG_SH_EEENS5_IJNST_ISH_SC_EENST_INS5_IJNSA_ILi32EEESB_EEENS5_IJSC_SF_EEEEEEEESJ_SK_SJ_SK_NS1E_6fusion15FusionCallbacksIS1I_NS1Q_13LinCombEltActINS1E_6thread7SigmoidESJ_fSJ_fLNS_15FloatRoundStyleE2EEES1J_S1P_JEEENS4_5SM1004TMEM4LOAD26SM100_TMEM_LOAD_32dp32b32xENS4_13SM90_TMA_LOADENS12_INS13_ILi2ELi4ELi3EEES16_NST_INS5_IJS17_S1L_EEENS5_IJS1L_SC_EEEEEEENS4_39AutoVectorizingCopyWithAssumedAlignmentILi128EEENS4_14SM90_TMA_STOREES27_S29_S29_EEEvvEEEEvNT_6ParamsE,"ax",@progbits
	.align	128
.text._ZN7cutlass13device_kernelINS_4gemm6kernel13GemmUniversalIN4cute5tupleIJiiiiEEENS1_10collective13CollectiveMmaINS1_35MainloopSm100TmaUmmaWarpSpecializedILi8ELi2ELi4ENS5_IJNS4_1CILi2EEENSA_ILi1EEESC_EEEEENS5_IJNSA_ILi128EEENSA_ILi256EEENSA_ILi64EEEEEENS_6half_tENS5_IJlSC_lEEESJ_SK_NS4_8TiledMMAINS4_8MMA_AtomIJNS4_26SM100_MMA_F16BF16_2x1SM_SSISJ_SJ_fLi128ELi256ELNS4_4UMMA5MajorE0ELSP_0ELNSO_7ScaleInE0ELSQ_0EEEEEENS4_6LayoutINS5_IJSC_SC_SC_EEENS5_IJNSA_ILi0EEESV_SV_EEEEENS5_IJNS4_10UnderscoreESY_SY_EEEEENS4_18SM100_TMA_2SM_LOADENS4_14ComposedLayoutINS4_7SwizzleILi3ELi4ELi3EEENS4_18smem_ptr_flag_bitsILi16EEENST_INS5_IJNSA_ILi8EEESH_EEENS5_IJSH_SC_EEEEEEEvNS4_8identityES11_S1B_vS1C_EENS_8epilogue10collective18CollectiveEpilogueINS1E_23Sm100TmaWarpSpecializedILi4ELi2ELi32ELb1ELb0EEEJNS5_IJSH_SG_SH_EEENS5_IJNST_ISH_SC_EENST_INS5_IJNSA_ILi32EEESB_EEENS5_IJSC_SF_EEEEEEEESJ_SK_SJ_SK_NS1E_6fusion15FusionCallbacksIS1I_NS1Q_13LinCombEltActINS1E_6thread7SigmoidESJ_fSJ_fLNS_15FloatRoundStyleE2EEES1J_S1P_JEEENS4_5SM1004TMEM4LOAD26SM100_TMEM_LOAD_32dp32b32xENS4_13SM90_TMA_LOADENS12_INS13_ILi2ELi4ELi3EEES16_NST_INS5_IJS17_S1L_EEENS5_IJS1L_SC_EEEEEEENS4_39AutoVectorizingCopyWithAssumedAlignmentILi128EEENS4_14SM90_TMA_STOREES27_S29_S29_EEEvvEEEEvNT_6ParamsE:
        .type           _ZN7cutlass13device_kernelINS_4gemm6kernel13GemmUniversalIN4cute5tupleIJiiiiEEENS1_10collective13CollectiveMmaINS1_35MainloopSm100TmaUmmaWarpSpecializedILi8ELi2ELi4ENS5_IJNS4_1CILi2EEENSA_ILi1EEESC_EEEEENS5_IJNSA_ILi128EEENSA_ILi256EEENSA_ILi64EEEEEENS_6half_tENS5_IJlSC_lEEESJ_SK_NS4_8TiledMMAINS4_8MMA_AtomIJNS4_26SM100_MMA_F16BF16_2x1SM_SSISJ_SJ_fLi128ELi256ELNS4_4UMMA5MajorE0ELSP_0ELNSO_7ScaleInE0ELSQ_0EEEEEENS4_6LayoutINS5_IJSC_SC_SC_EEENS5_IJNSA_ILi0EEESV_SV_EEEEENS5_IJNS4_10UnderscoreESY_SY_EEEEENS4_18SM100_TMA_2SM_LOADENS4_14ComposedLayoutINS4_7SwizzleILi3ELi4ELi3EEENS4_18smem_ptr_flag_bitsILi16EEENST_INS5_IJNSA_ILi8EEESH_EEENS5_IJSH_SC_EEEEEEEvNS4_8identityES11_S1B_vS1C_EENS_8epilogue10collective18CollectiveEpilogueINS1E_23Sm100TmaWarpSpecializedILi4ELi2ELi32ELb1ELb0EEEJNS5_IJSH_SG_SH_EEENS5_IJNST_ISH_SC_EENST_INS5_IJNSA_ILi32EEESB_EEENS5_IJSC_SF_EEEEEEEESJ_SK_SJ_SK_NS1E_6fusion15FusionCallbacksIS1I_NS1Q_13LinCombEltActINS1E_6thread7SigmoidESJ_fSJ_fLNS_15FloatRoundStyleE2EEES1J_S1P_JEEENS4_5SM1004TMEM4LOAD26SM100_TMEM_LOAD_32dp32b32xENS4_13SM90_TMA_LOADENS12_INS13_ILi2ELi4ELi3EEES16_NST_INS5_IJS17_S1L_EEENS5_IJS1L_SC_EEEEEEENS4_39AutoVectorizingCopyWithAssumedAlignmentILi128EEENS4_14SM90_TMA_STOREES27_S29_S29_EEEvvEEEEvNT_6ParamsE,@function
        .size           _ZN7cutlass13device_kernelINS_4gemm6kernel13GemmUniversalIN4cute5tupleIJiiiiEEENS1_10collective13CollectiveMmaINS1_35MainloopSm100TmaUmmaWarpSpecializedILi8ELi2ELi4ENS5_IJNS4_1CILi2EEENSA_ILi1EEESC_EEEEENS5_IJNSA_ILi128EEENSA_ILi256EEENSA_ILi64EEEEEENS_6half_tENS5_IJlSC_lEEESJ_SK_NS4_8TiledMMAINS4_8MMA_AtomIJNS4_26SM100_MMA_F16BF16_2x1SM_SSISJ_SJ_fLi128ELi256ELNS4_4UMMA5MajorE0ELSP_0ELNSO_7ScaleInE0ELSQ_0EEEEEENS4_6LayoutINS5_IJSC_SC_SC_EEENS5_IJNSA_ILi0EEESV_SV_EEEEENS5_IJNS4_10UnderscoreESY_SY_EEEEENS4_18SM100_TMA_2SM_LOADENS4_14ComposedLayoutINS4_7SwizzleILi3ELi4ELi3EEENS4_18smem_ptr_flag_bitsILi16EEENST_INS5_IJNSA_ILi8EEESH_EEENS5_IJSH_SC_EEEEEEEvNS4_8identityES11_S1B_vS1C_EENS_8epilogue10collective18CollectiveEpilogueINS1E_23Sm100TmaWarpSpecializedILi4ELi2ELi32ELb1ELb0EEEJNS5_IJSH_SG_SH_EEENS5_IJNST_ISH_SC_EENST_INS5_IJNSA_ILi32EEESB_EEENS5_IJSC_SF_EEEEEEEESJ_SK_SJ_SK_NS1E_6fusion15FusionCallbacksIS1I_NS1Q_13LinCombEltActINS1E_6thread7SigmoidESJ_fSJ_fLNS_15FloatRoundStyleE2EEES1J_S1P_JEEENS4_5SM1004TMEM4LOAD26SM100_TMEM_LOAD_32dp32b32xENS4_13SM90_TMA_LOADENS12_INS13_ILi2ELi4ELi3EEES16_NST_INS5_IJS17_S1L_EEENS5_IJS1L_SC_EEEEEEENS4_39AutoVectorizingCopyWithAssumedAlignmentILi128EEENS4_14SM90_TMA_STOREES27_S29_S29_EEEvvEEEEvNT_6ParamsE,(.L_x_294 - _ZN7cutlass13device_kernelINS_4gemm6kernel13GemmUniversalIN4cute5tupleIJiiiiEEENS1_10collective13CollectiveMmaINS1_35MainloopSm100TmaUmmaWarpSpecializedILi8ELi2ELi4ENS5_IJNS4_1CILi2EEENSA_ILi1EEESC_EEEEENS5_IJNSA_ILi128EEENSA_ILi256EEENSA_ILi64EEEEEENS_6half_tENS5_IJlSC_lEEESJ_SK_NS4_8TiledMMAINS4_8MMA_AtomIJNS4_26SM100_MMA_F16BF16_2x1SM_SSISJ_SJ_fLi128ELi256ELNS4_4UMMA5MajorE0ELSP_0ELNSO_7ScaleInE0ELSQ_0EEEEEENS4_6LayoutINS5_IJSC_SC_SC_EEENS5_IJNSA_ILi0EEESV_SV_EEEEENS5_IJNS4_10UnderscoreESY_SY_EEEEENS4_18SM100_TMA_2SM_LOADENS4_14ComposedLayoutINS4_7SwizzleILi3ELi4ELi3EEENS4_18smem_ptr_flag_bitsILi16EEENST_INS5_IJNSA_ILi8EEESH_EEENS5_IJSH_SC_EEEEEEEvNS4_8identityES11_S1B_vS1C_EENS_8epilogue10collective18CollectiveEpilogueINS1E_23Sm100TmaWarpSpecializedILi4ELi2ELi32ELb1ELb0EEEJNS5_IJSH_SG_SH_EEENS5_IJNST_ISH_SC_EENST_INS5_IJNSA_ILi32EEESB_EEENS5_IJSC_SF_EEEEEEEESJ_SK_SJ_SK_NS1E_6fusion15FusionCallbacksIS1I_NS1Q_13LinCombEltActINS1E_6thread7SigmoidESJ_fSJ_fLNS_15FloatRoundStyleE2EEES1J_S1P_JEEENS4_5SM1004TMEM4LOAD26SM100_TMEM_LOAD_32dp32b32xENS4_13SM90_TMA_LOADENS12_INS13_ILi2ELi4ELi3EEES16_NST_INS5_IJS17_S1L_EEENS5_IJS1L_SC_EEEEEEENS4_39AutoVectorizingCopyWithAssumedAlignmentILi128EEENS4_14SM90_TMA_STOREES27_S29_S29_EEEvvEEEEvNT_6ParamsE)
        .other          _ZN7cutlass13device_kernelINS_4gemm6kernel13GemmUniversalIN4cute5tupleIJiiiiEEENS1_10collective13CollectiveMmaINS1_35MainloopSm100TmaUmmaWarpSpecializedILi8ELi2ELi4ENS5_IJNS4_1CILi2EEENSA_ILi1EEESC_EEEEENS5_IJNSA_ILi128EEENSA_ILi256EEENSA_ILi64EEEEEENS_6half_tENS5_IJlSC_lEEESJ_SK_NS4_8TiledMMAINS4_8MMA_AtomIJNS4_26SM100_MMA_F16BF16_2x1SM_SSISJ_SJ_fLi128ELi256ELNS4_4UMMA5MajorE0ELSP_0ELNSO_7ScaleInE0ELSQ_0EEEEEENS4_6LayoutINS5_IJSC_SC_SC_EEENS5_IJNSA_ILi0EEESV_SV_EEEEENS5_IJNS4_10UnderscoreESY_SY_EEEEENS4_18SM100_TMA_2SM_LOADENS4_14ComposedLayoutINS4_7SwizzleILi3ELi4ELi3EEENS4_18smem_ptr_flag_bitsILi16EEENST_INS5_IJNSA_ILi8EEESH_EEENS5_IJSH_SC_EEEEEEEvNS4_8identityES11_S1B_vS1C_EENS_8epilogue10collective18CollectiveEpilogueINS1E_23Sm100TmaWarpSpecializedILi4ELi2ELi32ELb1ELb0EEEJNS5_IJSH_SG_SH_EEENS5_IJNST_ISH_SC_EENST_INS5_IJNSA_ILi32EEESB_EEENS5_IJSC_SF_EEEEEEEESJ_SK_SJ_SK_NS1E_6fusion15FusionCallbacksIS1I_NS1Q_13LinCombEltActINS1E_6thread7SigmoidESJ_fSJ_fLNS_15FloatRoundStyleE2EEES1J_S1P_JEEENS4_5SM1004TMEM4LOAD26SM100_TMEM_LOAD_32dp32b32xENS4_13SM90_TMA_LOADENS12_INS13_ILi2ELi4ELi3EEES16_NST_INS5_IJS17_S1L_EEENS5_IJS1L_SC_EEEEEEENS4_39AutoVectorizingCopyWithAssumedAlignmentILi128EEENS4_14SM90_TMA_STOREES27_S29_S29_EEEvvEEEEvNT_6ParamsE,@"STO_CUDA_ENTRY STV_DEFAULT"
_ZN7cutlass13device_kernelINS_4gemm6kernel13GemmUniversalIN4cute5tupleIJiiiiEEENS1_10collective13CollectiveMmaINS1_35MainloopSm100TmaUmmaWarpSpecializedILi8ELi2ELi4ENS5_IJNS4_1CILi2EEENSA_ILi1EEESC_EEEEENS5_IJNSA_ILi128EEENSA_ILi256EEENSA_ILi64EEEEEENS_6half_tENS5_IJlSC_lEEESJ_SK_NS4_8TiledMMAINS4_8MMA_AtomIJNS4_26SM100_MMA_F16BF16_2x1SM_SSISJ_SJ_fLi128ELi256ELNS4_4UMMA5MajorE0ELSP_0ELNSO_7ScaleInE0ELSQ_0EEEEEENS4_6LayoutINS5_IJSC_SC_SC_EEENS5_IJNSA_ILi0EEESV_SV_EEEEENS5_IJNS4_10UnderscoreESY_SY_EEEEENS4_18SM100_TMA_2SM_LOADENS4_14ComposedLayoutINS4_7SwizzleILi3ELi4ELi3EEENS4_18smem_ptr_flag_bitsILi16EEENST_INS5_IJNSA_ILi8EEESH_EEENS5_IJSH_SC_EEEEEEEvNS4_8identityES11_S1B_vS1C_EENS_8epilogue10collective18CollectiveEpilogueINS1E_23Sm100TmaWarpSpecializedILi4ELi2ELi32ELb1ELb0EEEJNS5_IJSH_SG_SH_EEENS5_IJNST_ISH_SC_EENST_INS5_IJNSA_ILi32EEESB_EEENS5_IJSC_SF_EEEEEEEESJ_SK_SJ_SK_NS1E_6fusion15FusionCallbacksIS1I_NS1Q_13LinCombEltActINS1E_6thread7SigmoidESJ_fSJ_fLNS_15FloatRoundStyleE2EEES1J_S1P_JEEENS4_5SM1004TMEM4LOAD26SM100_TMEM_LOAD_32dp32b32xENS4_13SM90_TMA_LOADENS12_INS13_ILi2ELi4ELi3EEES16_NST_INS5_IJS17_S1L_EEENS5_IJS1L_SC_EEEEEEENS4_39AutoVectorizingCopyWithAssumedAlignmentILi128EEENS4_14SM90_TMA_STOREES27_S29_S29_EEEvvEEEEvNT_6ParamsE:
[----:B------:R-:W1:Y:S01]  /*0000*/  LDC R1, c[0x0][0x37c] ;  /* 0x0000df00ff017b82 */ /* 0x000e620000000800 */
[----:B------:R-:W2:Y:S01]  /*0010*/  S2R R121, SR_TID.X ;  /* 0x0000000000797919 */ /* 0x000ea20000002100 */
[----:B------:R-:W3:Y:S06]  /*0020*/  LDCU.64 UR8, c[0x0][0x890] ;  /* 0x00011200ff0877ac */ /* 0x000eec0008000a00 */
[----:B------:R-:W4:Y:S01]  /*0030*/  S2UR UR37, SR_CgaCtaId ;  /* 0x00000000002579c3 */ /* 0x000f220000008800 */
[----:B------:R-:W-:Y:S02]  /*0040*/  PRMT R101, RZ, 0x7610, R101 ;  /* 0x00007610ff657816 */ /* 0x000fe40000000065 */
[----:B------:R-:W-:Y:S01]  /*0050*/  ELECT P0, URZ, PT ;  /* 0x0000000000ff782f */ /* 0x000fe20003800000 */
[----:B------:R-:W1:Y:S01]  /*0060*/  LDCU.64 UR38, c[0x0][0x358] ;  /* 0x00006b00ff2677ac */ /* 0x000e620008000a00 */
[----:B---3--:R-:W-:-:S04]  /*0070*/  UISETP.NE.U32.AND UP2, UPT, UR8, URZ, UPT ;  /* 0x000000ff0800728c */ /* 0x008fc8000bf45070 */
[----:B------:R-:W-:Y:S02]  /*0080*/  UISETP.NE.AND.EX UP2, UPT, UR9, URZ, UPT, UP2 ;  /* 0x000000ff0900728c */ /* 0x000fe4000bf45320 */
[----:B----4-:R-:W-:Y:S02]  /*0090*/  ULOP3.LUT UR5, UR37, 0x1, URZ, 0xc0, !UPT ;  /* 0x0000000125057892 */ /* 0x010fe4000f8ec0ff */
[----:B------:R-:W-:Y:S01]  /*00a0*/  ULOP3.LUT UR4, UR37, 0x1, URZ, 0x3c, !UPT ;  /* 0x0000000125047892 */ /* 0x000fe2000f8e3cff */
[----:B--2---:R-:W-:-:S05]  /*00b0*/  SHF.R.U32.HI R124, RZ, 0x5, R121 ;  /* 0x00000005ff7c7819 */ /* 0x004fca0000011679 */
[----:B------:R-:W2:Y:S02]  /*00c0*/  SHFL.IDX PT, R0, R124, RZ, 0x1f ;  /* 0x00001fff7c007589 */ /* 0x000ea400000e0000 */
[----:B--2---:R-:W-:Y:S01]  /*00d0*/  R2UR UR10, R0 ;  /* 0x00000000000a72ca */ /* 0x004fe200000e0000 */
[----:B-1----:R-:W-:Y:S05]  /*00e0*/  BRA.U UP2, `(.L_x_0) ;  /* 0x00000001022c7547 */ /* 0x002fea000b800000 */
[----:B------:R-:W1:Y:S02]  /*00f0*/  LDCU.64 UR6, c[0x0][0x888] ;  /* 0x00011100ff0677ac */ /* 0x000e640008000a00 */
[----:B-1----:R-:W-:-:S04]  /*0100*/  UISETP.NE.U32.AND UP0, UPT, UR6, URZ, UPT ;  /* 0x000000ff0600728c */ /* 0x002fc8000bf05070 */
[----:B------:R-:W-:-:S09]  /*0110*/  UISETP.NE.AND.EX UP0, UPT, UR7, URZ, UPT, UP0 ;  /* 0x000000ff0700728c */ /* 0x000fd2000bf05300 */
[----:B------:R-:W-:Y:S05]  /*0120*/  BRA.U !UP0, `(.L_x_1) ;  /* 0x0000000108107547 */ /* 0x000fea000b800000 */
[----:B------:R-:W1:Y:S02]  /*0130*/  LDC.64 R2, c[0x0][0x888] ;  /* 0x00022200ff027b82 */ /* 0x000e640000000a00 */
[----:B-1----:R1:W5:Y:S01]  /*0140*/  LDG.E R63, desc[UR38][R2.64] ;  /* 0x00000026023f7981 */ /* 0x002362000c1e1900 */
[----:B------:R-:W-:Y:S01]  /*0150*/  HFMA2 R101, -RZ, RZ, 0, 5.9604644775390625e-08 ;  /* 0x00000001ff657431 */ /* 0x000fe200000001ff */
[----:B------:R-:W-:Y:S05]  /*0160*/  BRA `(.L_x_0) ;  /* 0x00000000000c7947 */ /* 0x000fea0003800000 */
.L_x_1:
[----:B------:R-:W1:Y:S01]  /*0170*/  LDCU UR6, c[0x0][0x880] ;  /* 0x00011000ff0677ac */ /* 0x000e620008000800 */
[----:B------:R-:W-:Y:S01]  /*0180*/  HFMA2 R101, -RZ, RZ, 0, 5.9604644775390625e-08 ;  /* 0x00000001ff657431 */ /* 0x000fe200000001ff */
[----:B-1----:R-:W-:-:S07]  /*0190*/  MOV R63, UR6 ;  /* 0x00000006003f7c02 */ /* 0x002fce0008000f00 */
.L_x_0:
[----:B------:R-:W2:Y:S02]  /*01a0*/  LDCU.64 UR6, c[0x0][0x8b0] ;  /* 0x00011600ff0677ac */ /* 0x000ea40008000a00 */
[----:B--2---:R-:W-:-:S04]  /*01b0*/  UISETP.NE.U32.AND UP0, UPT, UR6, URZ, UPT ;  /* 0x000000ff0600728c */ /* 0x004fc8000bf05070 */
[----:B------:R-:W-:-:S09]  /*01c0*/  UISETP.NE.AND.EX UP0, UPT, UR7, URZ, UPT, UP0 ;  /* 0x000000ff0700728c */ /* 0x000fd2000bf05300 */
[----:B------:R-:W-:Y:S05]  /*01d0*/  BRA.U UP0, `(.L_x_2) ;  /* 0x0000000100247547 */ /* 0x000fea000b800000 */
[----:B------:R-:W2:Y:S02]  /*01e0*/  LDCU.64 UR6, c[0x0][0x8a8] ;  /* 0x00011500ff0677ac */ /* 0x000ea40008000a00 */
[----:B--2---:R-:W-:-:S04]  /*01f0*/  UISETP.NE.U32.AND UP0, UPT, UR6, URZ, UPT ;  /* 0x000000ff0600728c */ /* 0x004fc8000bf05070 */
[----:B------:R-:W-:-:S09]  /*0200*/  UISETP.NE.AND.EX UP0, UPT, UR7, URZ, UPT, UP0 ;  /* 0x000000ff0700728c */ /* 0x000fd2000bf05300 */
[----:B------:R-:W-:Y:S05]  /*0210*/  BRA.U !UP0, `(.L_x_3) ;  /* 0x00000001080c7547 */ /* 0x000fea000b800000 */
[----:B------:R-:W2:Y:S02]  /*0220*/  LDC.64 R42, c[0x0][0x8a8] ;  /* 0x00022a00ff2a7b82 */ /* 0x000ea40000000a00 */
[----:B--2---:R2:W5:Y:S01]  /*0230*/  LDG.E R42, desc[UR38][R42.64] ;  /* 0x000000262a2a7981 */ /* 0x004562000c1e1900 */
[----:B------:R-:W-:Y:S05]  /*0240*/  BRA `(.L_x_2) ;  /* 0x0000000000087947 */ /* 0x000fea0003800000 */
.L_x_3:
[----:B------:R-:W2:Y:S02]  /*0250*/  LDCU UR6, c[0x0][0x8a0] ;  /* 0x00011400ff0677ac */ /* 0x000ea40008000800 */
[----:B--2---:R-:W-:Y:S02]  /*0260*/  MOV R42, UR6 ;  /* 0x00000006002a7c02 */ /* 0x004fe40008000f00 */
.L_x_2:
[----:B------:R-:W-:Y:S01]  /*0270*/  IMAD.U32 R0, RZ, RZ, UR10 ;  /* 0x0000000aff007e24 */ /* 0x000fe2000f8e00ff */
[----:B------:R-:W-:Y:S04]  /*0280*/  BSSY.RECONVERGENT B0, `(.L_x_4) ;  /* 0x000000c000007945 */ /* 0x000fe80003800200 */
[C---:B------:R-:W-:Y:S02]  /*0290*/  ISETP.NE.OR P2, PT, R0.reuse, 0x1, !P0 ;  /* 0x000000010000780c */ /* 0x040fe40004745670 */
[----:B------:R-:W-:-:S11]  /*02a0*/  ISETP.NE.OR P1, PT, R0, 0x3, !P0 ;  /* 0x000000030000780c */ /* 0x000fd60004725670 */
[----:B------:R-:W-:Y:S05]  /*02b0*/  @P2 BRA `(.L_x_5) ;  /* 0x0000000000202947 */ /* 0x000fea0003800000 */
[----:B------:R-:W3:Y:S02]  /*02c0*/  LDCU.64 UR6, c[0x0][0x348] ;  /* 0x00006900ff0677ac */ /* 0x000ee40008000a00 */
[----:B---3--:R-:W-:Y:S02]  /*02d0*/  UIADD3 UR12, UP1, UPT, UR6, 0x80, URZ ;  /* 0x00000080060c7890 */ /* 0x008fe4000ff3e0ff */
[----:B------:R-:W-:Y:S02]  /*02e0*/  UIADD3 UR6, UP0, UPT, UR6, 0x180, URZ ;  /* 0x0000018006067890 */ /* 0x000fe4000ff1e0ff */
[----:B------:R-:W-:Y:S02]  /*02f0*/  UIADD3.X UR13, UPT, UPT, URZ, UR7, URZ, UP1, !UPT ;  /* 0x00000007ff0d7290 */ /* 0x000fe40008ffe4ff */
[----:B------:R-:W-:-:S07]  /*0300*/  UIADD3.X UR7, UPT, UPT, URZ, UR7, URZ, UP0, !UPT ;  /* 0x00000007ff077290 */ /* 0x000fce00087fe4ff */
[----:B------:R3:W-:Y:S02]  /*0310*/  UTMACCTL.PF [UR12] ;  /* 0x000000000c0079b9 */ /* 0x0007e40008040000 */
[----:B------:R3:W-:Y:S02]  /*0320*/  UTMACCTL.PF [UR6] ;  /* 0x00000000060079b9 */ /* 0x0007e40008040000 */
[----:B---3--:R-:W-:Y:S01]  /*0330*/  NOP ;  /* 0x0000000000007918 */ /* 0x008fe20000000000 */
.L_x_5:
[----:B------:R-:W-:Y:S05]  /*0340*/  BSYNC.RECONVERGENT B0 ;  /* 0x0000000000007941 */ /* 0x000fea0003800200 */
.L_x_4:
[----:B------:R-:W-:Y:S04]  /*0350*/  BSSY.RECONVERGENT B0, `(.L_x_6) ;  /* 0x000000a000007945 */ /* 0x000fe80003800200 */
        /* <DEDUP_REMOVED lines=9> */
.L_x_7:
[----:B------:R-:W-:Y:S05]  /*03f0*/  BSYNC.RECONVERGENT B0 ;  /* 0x0000000000007941 */ /* 0x000fea0003800200 */
.L_x_6:
[----:B------:R-:W3:Y:S01]  /*0400*/  LDCU.64 UR6, c[0x0][0x888] ;  /* 0x00011100ff0677ac */ /* 0x000ee20008000a00 */
[----:B------:R-:W-:Y:S02]  /*0410*/  UISETP.EQ.U32.AND UP1, UPT, UR8, URZ, UPT ;  /* 0x000000ff0800728c */ /* 0x000fe4000bf22070 */
[----:B------:R-:W-:Y:S02]  /*0420*/  UPLOP3.LUT UP5, UPT, UPT, UPT, UPT, 0x40, 0x4 ;  /* 0x000000000004789c */ /* 0x000fe40003fae870 */
[----:B---3--:R-:W-:-:S04]  /*0430*/  UISETP.NE.U32.AND UP0, UPT, UR6, URZ, UPT ;  /* 0x000000ff0600728c */ /* 0x008fc8000bf05070 */
[----:B------:R-:W-:-:S04]  /*0440*/  UISETP.NE.AND.EX UP0, UPT, UR7, URZ, UPT, UP0 ;  /* 0x000000ff0700728c */ /* 0x000fc8000bf05300 */
[----:B------:R-:W-:-:S04]  /*0450*/  UISETP.EQ.OR.EX UP3, UPT, UR9, URZ, !UP0, UP1 ;  /* 0x000000ff0900728c */ /* 0x000fc8000c762710 */
[----:B------:R-:W-:-:S05]  /*0460*/  UP2UR UR45, UPR, URZ, 0x8 ;  /* 0x00000008ff2d7883 */ /* 0x000fca0008000000 */
[----:B------:R-:W-:Y:S07]  /*0470*/  BRA.U !UP3, `(.L_x_8) ;  /* 0x000000010b147547 */ /* 0x000fee000b800000 */
[----:B------:R-:W-:Y:S01]  /*0480*/  PLOP3.LUT P2, PT, PT, PT, UP2, 0x80, 0x8 ;  /* 0x000000000008781c */ /* 0x000fe20003f4f028 */
[----:B------:R-:W-:-:S12]  /*0490*/  UPLOP3.LUT UP5, UPT, UPT, UPT, UP0, 0x40, 0x4 ;  /* 0x000000000004789c */ /* 0x000fd80003fae800 */
[----:B-----5:R-:W-:-:S13]  /*04a0*/  @!P2 FSETP.EQ.AND P1, PT, R63, RZ, PT ;  /* 0x000000ff3f00a20b */ /* 0x020fda0003f22000 */
[----:B------:R-:W-:Y:S01]  /*04b0*/  @!P2 VOTEU.ANY UP1, P1 ;  /* 0x0000000000ffa886 */ /* 0x000fe20000820100 */
[----:B------:R-:W-:-:S11]  /*04c0*/  @!UP2 UPLOP3.LUT UP5, UPT, UPT, UPT, UP1, 0x80, 0x8 ;  /* 0x000000000008a89c */ /* 0x000fd60003faf010 */
.L_x_8:
[----:B------:R-:W3:Y:S01]  /*04d0*/  SHFL.IDX PT, R0, R124, RZ, 0x1f ;  /* 0x00001fff7c007589 */ /* 0x000ee200000e0000 */
[----:B------:R-:W-:-:S04]  /*04e0*/  UISETP.NE.AND UP1, UPT, UR10, 0x2, UPT ;  /* 0x000000020a00788c */ /* 0x000fc8000bf25270 */
[----:B------:R-:W-:Y:S02]  /*04f0*/  UISETP.EQ.AND UP2, UPT, UR5, URZ, !UP1 ;  /* 0x000000ff0500728c */ /* 0x000fe4000cf42270 */
[----:B------:R-:W-:-:S04]  /*0500*/  USEL UR6, URZ, 0x1, UP1 ;  /* 0x00000001ff067887 */ /* 0x000fc80008800000 */
[----:B------:R-:W-:Y:S02]  /*0510*/  PLOP3.LUT P5, PT, P0, PT, UP2, 0x80, 0x8 ;  /* 0x000000000008781c */ /* 0x000fe400007af028 */
[----:B---3--:R-:W-:-:S13]  /*0520*/  ISETP.NE.AND P1, PT, R0, RZ, PT ;  /* 0x000000ff0000720c */ /* 0x008fda0003f25270 */
[----:B------:R-:W-:Y:S05]  /*0530*/  @P1 BRA `(.L_x_9) ;  /* 0x0000000000641947 */ /* 0x000fea0003800000 */
[----:B------:R-:W-:Y:S01]  /*0540*/  UMOV UR8, 0x400 ;  /* 0x0000040000087882 */ /* 0x000fe20000000000 */
[----:B------:R-:W-:Y:S01]  /*0550*/  UMOV UR7, 0x1 ;  /* 0x0000000100077882 */ /* 0x000fe20000000000 */
[----:B------:R-:W-:Y:S02]  /*0560*/  ULEA UR8, UR37, UR8, 0x18 ;  /* 0x0000000825087291 */ /* 0x000fe4000f8ec0ff */
[----:B------:R-:W-:-:S04]  /*0570*/  UIADD3 UR12, UPT, UPT, -UR7, 0x100000, URZ ;  /* 0x00100000070c7890 */ /* 0x000fc8000fffe1ff */
[----:B------:R-:W-:Y:S02]  /*0580*/  USHF.L.U32 UR13, UR12, 0xb, URZ ;  /* 0x0000000b0c0d7899 */ /* 0x000fe400080006ff */
[----:B------:R-:W-:Y:S01]  /*0590*/  USHF.L.U32 UR12, UR12, 0x1, URZ ;  /* 0x000000010c0c7899 */ /* 0x000fe200080006ff */
[----:B------:R-:W-:Y:S01]  /*05a0*/  ELECT P1, URZ, PT ;  /* 0x0000000000ff782f */ /* 0x000fe20003820000 */
[----:B------:R-:W3:Y:S10]  /*05b0*/  FENCE.VIEW.ASYNC.S ;  /* 0x00000000000073c6 */ /* 0x000ef40000000000 */
[----:B---3--:R3:W4:Y:S01]  /*05c0*/  SYNCS.EXCH.64 URZ, [UR8], UR12 ;  /* 0x0000000c08ff75b2 */ /* 0x0087220008000100 */
[----:B------:R3:W1:Y:S01]  /*05d0*/  SYNCS.EXCH.64 URZ, [UR8+0x40], UR12 ;  /* 0x0000400c08ff75b2 */ /* 0x0006620008000100 */
        /* <DEDUP_REMOVED lines=13> */
[----:B------:R3:W1:Y:S02]  /*06b0*/  SYNCS.EXCH.64 URZ, [UR8+0x78], UR12 ;  /* 0x0000780c08ff75b2 */ /* 0x0006640008000100 */
[----:B---3--:R-:W-:Y:S01]  /*06c0*/  NOP ;  /* 0x0000000000007918 */ /* 0x008fe20000000000 */
.L_x_9:
[----:B------:R-:W3:Y:S01]  /*06d0*/  SHFL.IDX PT, R0, R124, RZ, 0x1f ;  /* 0x00001fff7c007589 */ /* 0x000ee200000e0000 */
[----:B------:R-:W-:Y:S01]  /*06e0*/  NOP ;  /* 0x0000000000007918 */ /* 0x000fe20000000000 */
[----:B---3--:R-:W-:-:S13]  /*06f0*/  ISETP.NE.AND P1, PT, R0, 0x1, PT ;  /* 0x000000010000780c */ /* 0x008fda0003f25270 */
[----:B------:R-:W-:Y:S05]  /*0700*/  @P1 BRA `(.L_x_10) ;  /* 0x0000000000541947 */ /* 0x000fea0003800000 */
[----:B------:R-:W-:Y:S01]  /*0710*/  UMOV UR9, 0x400 ;  /* 0x0000040000097882 */ /* 0x000fe20000000000 */
[----:B------:R-:W-:Y:S01]  /*0720*/  UMOV UR8, 0x20 ;  /* 0x0000002000087882 */ /* 0x000fe20000000000 */
[----:B------:R-:W-:Y:S01]  /*0730*/  UMOV UR7, 0x80 ;  /* 0x0000008000077882 */ /* 0x000fe20000000000 */
[----:B------:R-:W-:Y:S02]  /*0740*/  ULEA UR9, UR37, UR9, 0x18 ;  /* 0x0000000925097291 */ /* 0x000fe4000f8ec0ff */
[----:B------:R-:W-:-:S04]  /*0750*/  UIADD3 UR12, UPT, UPT, -UR8, 0x100000, URZ ;  /* 0x00100000080c7890 */ /* 0x000fc8000fffe1ff */
[----:B------:R-:W-:Y:S02]  /*0760*/  USHF.L.U32 UR13, UR12, 0xb, URZ ;  /* 0x0000000b0c0d7899 */ /* 0x000fe400080006ff */
[----:B------:R-:W-:Y:S02]  /*0770*/  USHF.L.U32 UR12, UR12, 0x1, URZ ;  /* 0x000000010c0c7899 */ /* 0x000fe400080006ff */
[----:B------:R-:W-:-:S04]  /*0780*/  UIADD3 UR14, UPT, UPT, -UR7, 0x100000, URZ ;  /* 0x00100000070e7890 */ /* 0x000fc8000fffe1ff */
[----:B------:R-:W-:Y:S02]  /*0790*/  USHF.L.U32 UR15, UR14, 0xb, URZ ;  /* 0x0000000b0e0f7899 */ /* 0x000fe400080006ff */
[----:B------:R-:W-:Y:S01]  /*07a0*/  USHF.L.U32 UR14, UR14, 0x1, URZ ;  /* 0x000000010e0e7899 */ /* 0x000fe200080006ff */
[----:B------:R-:W-:Y:S01]  /*07b0*/  ELECT P1, URZ, PT ;  /* 0x0000000000ff782f */ /* 0x000fe20003820000 */
[----:B------:R-:W3:Y:S02]  /*07c0*/  FENCE.VIEW.ASYNC.S ;  /* 0x00000000000073c6 */ /* 0x000ee40000000000 */
[----:B---3--:R3:W1:Y:S08]  /*07d0*/  SYNCS.EXCH.64 URZ, [UR9+0x80], UR12 ;  /* 0x0000800c09ff75b2 */ /* 0x0086700008000100 */
[----:B------:R3:W1:Y:S01]  /*07e0*/  SYNCS.EXCH.64 URZ, [UR9+0xa0], UR14 ;  /* 0x0000a00e09ff75b2 */ /* 0x0006620008000100 */
[----:B------:R3:W1:Y:S01]  /*07f0*/  SYNCS.EXCH.64 URZ, [UR9+0x88], UR12 ;  /* 0x0000880c09ff75b2 */ /* 0x0006620008000100 */
[----:B------:R3:W1:Y:S01]  /*0800*/  SYNCS.EXCH.64 URZ, [UR9+0xa8], UR14 ;  /* 0x0000a80e09ff75b2 */ /* 0x0006620008000100 */
[----:B------:R3:W1:Y:S01]  /*0810*/  SYNCS.EXCH.64 URZ, [UR9+0x90], UR12 ;  /* 0x0000900c09ff75b2 */ /* 0x0006620008000100 */
[----:B------:R3:W1:Y:S01]  /*0820*/  SYNCS.EXCH.64 URZ, [UR9+0xb0], UR14 ;  /* 0x0000b00e09ff75b2 */ /* 0x0006620008000100 */
[----:B------:R3:W1:Y:S01]  /*0830*/  SYNCS.EXCH.64 URZ, [UR9+0x98], UR12 ;  /* 0x0000980c09ff75b2 */ /* 0x0006620008000100 */
[----:B------:R3:W1:Y:S01]  /*0840*/  SYNCS.EXCH.64 URZ, [UR9+0xb8], UR14 ;  /* 0x0000b80e09ff75b2 */ /* 0x0006620008000100 */
[----:B------:R-:W-:Y:S01]  /*0850*/  NOP ;  /* 0x0000000000007918 */ /* 0x000fe20000000000 */
.L_x_10:
[----:B------:R-:W2:Y:S01]  /*0860*/  SHFL.IDX PT, R0, R124, RZ, 0x1f ;  /* 0x00001fff7c007589 */ /* 0x000ea200000e0000 */
[----:B------:R-:W-:Y:S01]  /*0870*/  NOP ;  /* 0x0000000000007918 */ /* 0x000fe20000000000 */
[----:B--2---:R-:W-:-:S13]  /*0880*/  ISETP.NE.AND P1, PT, R0, 0x3, PT ;  /* 0x000000030000780c */ /* 0x004fda0003f25270 */
[----:B------:R-:W-:Y:S05]  /*0890*/  @P1 BRA `(.L_x_11) ;  /* 0x00000000002c1947 */ /* 0x000fea0003800000 */
[----:B------:R-:W-:Y:S01]  /*08a0*/  UMOV UR8, 0x400 ;  /* 0x0000040000087882 */ /* 0x000fe20000000000 */
[----:B------:R-:W-:Y:S01]  /*08b0*/  UMOV UR7, 0x20 ;  /* 0x0000002000077882 */ /* 0x000fe20000000000 */
[----:B------:R-:W-:Y:S02]  /*08c0*/  ULEA UR8, UR37, UR8, 0x18 ;  /* 0x0000000825087291 */ /* 0x000fe4000f8ec0ff */
[----:B---3--:R-:W-:-:S04]  /*08d0*/  UIADD3 UR12, UPT, UPT, -UR7, 0x100000, URZ ;  /* 0x00100000070c7890 */ /* 0x008fc8000fffe1ff */
[----:B------:R-:W-:Y:S02]  /*08e0*/  USHF.L.U32 UR13, UR12, 0xb, URZ ;  /* 0x0000000b0c0d7899 */ /* 0x000fe400080006ff */
[----:B------:R-:W-:Y:S01]  /*08f0*/  USHF.L.U32 UR12, UR12, 0x1, URZ ;  /* 0x000000010c0c7899 */ /* 0x000fe200080006ff */
[----:B------:R-:W-:Y:S01]  /*0900*/  ELECT P1, URZ, PT ;  /* 0x0000000000ff782f */ /* 0x000fe20003820000 */
[----:B------:R-:W2:Y:S10]  /*0910*/  FENCE.VIEW.ASYNC.S ;  /* 0x00000000000073c6 */ /* 0x000eb40000000000 */
[----:B--2---:R2:W3:Y:S01]  /*0920*/  SYNCS.EXCH.64 URZ, [UR8+0xc0], UR12 ;  /* 0x0000c00c08ff75b2 */ /* 0x0044e20008000100 */
[----:B------:R2:W1:Y:S01]  /*0930*/  SYNCS.EXCH.64 URZ, [UR8+0xc8], UR12 ;  /* 0x0000c80c08ff75b2 */ /* 0x0004620008000100 */
[----:B------:R-:W-:Y:S01]  /*0940*/  NOP ;  /* 0x0000000000007918 */ /* 0x000fe20000000000 */
.L_x_11:
[----:B------:R-:W4:Y:S01]  /*0950*/  SHFL.IDX PT, R0, R124, RZ, 0x1f ;  /* 0x00001fff7c007589 */ /* 0x000f2200000e0000 */
[----:B------:R-:W-:Y:S01]  /*0960*/  NOP ;  /* 0x0000000000007918 */ /* 0x000fe20000000000 */
[----:B----4-:R-:W-:-:S13]  /*0970*/  ISETP.NE.AND P1, PT, R0, 0x4, PT ;  /* 0x000000040000780c */ /* 0x010fda0003f25270 */
[----:B------:R-:W-:Y:S05]  /*0980*/  @P1 BRA `(.L_x_12) ;  /* 0x0000000000481947 */ /* 0x000fea0003800000 */
[----:B---3--:R-:W-:Y:S01]  /*0990*/  UMOV UR9, 0x1a0 ;  /* 0x000001a000097882 */ /* 0x008fe20000000000 */
[----:B--2---:R-:W-:Y:S01]  /*09a0*/  UMOV UR8, 0x400 ;  /* 0x0000040000087882 */ /* 0x004fe20000000000 */
[----:B------:R-:W-:Y:S01]  /*09b0*/  USEL UR9, UR9, 0x1e0, UP5 ;  /* 0x000001e009097887 */ /* 0x000fe2000a800000 */
        /* <DEDUP_REMOVED lines=9> */
[----:B------:R-:W2:Y:S02]  /*0a50*/  FENCE.VIEW.ASYNC.S ;  /* 0x00000000000073c6 */ /* 0x000ea40000000000 */
[----:B--2---:R4:W2:Y:S08]  /*0a60*/  SYNCS.EXCH.64 URZ, [UR8+0xd0], UR12 ;  /* 0x0000d00c08ff75b2 */ /* 0x0048b00008000100 */
[----:B------:R4:W3:Y:S01]  /*0a70*/  SYNCS.EXCH.64 URZ, [UR8+0xe0], UR14 ;  /* 0x0000e00e08ff75b2 */ /* 0x0008e20008000100 */
[----:B------:R4:W1:Y:S01]  /*0a80*/  SYNCS.EXCH.64 URZ, [UR8+0xd8], UR12 ;  /* 0x0000d80c08ff75b2 */ /* 0x0008620008000100 */
[----:B------:R4:W1:Y:S02]  /*0a90*/  SYNCS.EXCH.64 URZ, [UR8+0xe8], UR14 ;  /* 0x0000e80e08ff75b2 */ /* 0x0008640008000100 */
[----:B----4-:R-:W-:Y:S01]  /*0aa0*/  NOP ;  /* 0x0000000000007918 */ /* 0x010fe20000000000 */
.L_x_12:
[----:B------:R-:W4:Y:S01]  /*0ab0*/  SHFL.IDX PT, R0, R124, RZ, 0x1f ;  /* 0x00001fff7c007589 */ /* 0x000f2200000e0000 */
[----:B------:R-:W-:Y:S01]  /*0ac0*/  NOP ;  /* 0x0000000000007918 */ /* 0x000fe20000000000 */
[----:B----4-:R-:W-:-:S13]  /*0ad0*/  ISETP.NE.AND P1, PT, R0, 0x5, PT ;  /* 0x000000050000780c */ /* 0x010fda0003f25270 */
[----:B------:R-:W-:Y:S05]  /*0ae0*/  @P1 BRA `(.L_x_13) ;  /* 0x0000000000541947 */ /* 0x000fea0003800000 */
[----:B---3--:R-:W-:Y:S01]  /*0af0*/  UMOV UR9, 0x400 ;  /* 0x0000040000097882 */ /* 0x008fe20000000000 */
[----:B--2---:R-:W-:Y:S01]  /*0b00*/  UMOV UR8, 0x1 ;  /* 0x0000000100087882 */ /* 0x004fe20000000000 */
        /* <DEDUP_REMOVED lines=13> */
[----:B------:R4:W1:Y:S01]  /*0be0*/  SYNCS.EXCH.64 URZ, [UR9+0x118], UR14 ;  /* 0x0001180e09ff75b2 */ /* 0x0008620008000100 */
[----:B------:R4:W1:Y:S01]  /*0bf0*/  SYNCS.EXCH.64 URZ, [UR9+0x100], UR12 ;  /* 0x0001000c09ff75b2 */ /* 0x0008620008000100 */
[----:B------:R4:W1:Y:S01]  /*0c00*/  SYNCS.EXCH.64 URZ, [UR9+0x120], UR14 ;  /* 0x0001200e09ff75b2 */ /* 0x0008620008000100 */
[----:B------:R4:W1:Y:S01]  /*0c10*/  SYNCS.EXCH.64 URZ, [UR9+0x108], UR12 ;  /* 0x0001080c09ff75b2 */ /* 0x0008620008000100 */
[----:B------:R4:W1:Y:S02]  /*0c20*/  SYNCS.EXCH.64 URZ, [UR9+0x128], UR14 ;  /* 0x0001280e09ff75b2 */ /* 0x0008640008000100 */
[----:B----4-:R-:W-:Y:S01]  /*0c30*/  NOP ;  /* 0x0000000000007918 */ /* 0x010fe20000000000 */
.L_x_13:
[----:B------:R-:W4:Y:S01]  /*0c40*/  SHFL.IDX PT, R0, R124, RZ, 0x1f ;  /* 0x00001fff7c007589 */ /* 0x000f2200000e0000 */
[----:B------:R-:W-:Y:S01]  /*0c50*/  ISETP.NE.OR P0, PT, RZ, UR10, !P0 ;  /* 0x0000000aff007c0c */ /* 0x000fe2000c705670 */
[----:B------:R-:W-:Y:S01]  /*0c60*/  NOP ;  /* 0x0000000000007918 */ /* 0x000fe20000000000 */
[----:B----4-:R-:W-:-:S13]  /*0c70*/  ISETP.NE.AND P1, PT, R0, 0x3, PT ;  /* 0x000000030000780c */ /* 0x010fda0003f25270 */
[----:B------:R-:W-:Y:S05]  /*0c80*/  @P1 BRA `(.L_x_14) ;  /* 0x0000000000341947 */ /* 0x000fea0003800000 */
[----:B--2---:R-:W-:Y:S01]  /*0c90*/  UMOV UR8, 0x400 ;  /* 0x0000040000087882 */ /* 0x004fe20000000000 */
[----:B------:R-:W-:Y:S01]  /*0ca0*/  UMOV UR7, 0x20 ;  /* 0x0000002000077882 */ /* 0x000fe20000000000 */
[----:B------:R-:W-:Y:S02]  /*0cb0*/  ULEA UR8, UR37, UR8, 0x18 ;  /* 0x0000000825087291 */ /* 0x000fe4000f8ec0ff */
[----:B---3--:R-:W-:-:S04]  /*0cc0*/  UIADD3 UR12, UPT, UPT, -UR7, 0x100000, URZ ;  /* 0x00100000070c7890 */ /* 0x008fc8000fffe1ff */
[----:B------:R-:W-:Y:S02]  /*0cd0*/  USHF.L.U32 UR13, UR12, 0xb, URZ ;  /* 0x0000000b0c0d7899 */ /* 0x000fe400080006ff */
[----:B------:R-:W-:Y:S01]  /*0ce0*/  USHF.L.U32 UR12, UR12, 0x1, URZ ;  /* 0x000000010c0c7899 */ /* 0x000fe200080006ff */
[----:B------:R-:W-:Y:S01]  /*0cf0*/  ELECT P1, URZ, PT ;  /* 0x0000000000ff782f */ /* 0x000fe20003820000 */
[----:B------:R-:W2:Y:S10]  /*0d00*/  FENCE.VIEW.ASYNC.S ;  /* 0x00000000000073c6 */ /* 0x000eb40000000000 */
[----:B--2---:R4:W2:Y:S01]  /*0d10*/  SYNCS.EXCH.64 URZ, [UR8+0x130], UR12 ;  /* 0x0001300c08ff75b2 */ /* 0x0048a20008000100 */
[----:B------:R4:W3:Y:S01]  /*0d20*/  SYNCS.EXCH.64 URZ, [UR8+0x140], UR12 ;  /* 0x0001400c08ff75b2 */ /* 0x0008e20008000100 */
[----:B------:R4:W1:Y:S01]  /*0d30*/  SYNCS.EXCH.64 URZ, [UR8+0x138], UR12 ;  /* 0x0001380c08ff75b2 */ /* 0x0008620008000100 */
[----:B------:R4:W1:Y:S02]  /*0d40*/  SYNCS.EXCH.64 URZ, [UR8+0x148], UR12 ;  /* 0x0001480c08ff75b2 */ /* 0x0008640008000100 */
[----:B----4-:R-:W-:Y:S01]  /*0d50*/  NOP ;  /* 0x0000000000007918 */ /* 0x010fe20000000000 */
.L_x_14:
[----:B------:R-:W-:Y:S01]  /*0d60*/  VOTEU.ALL UP1, P0 ;  /* 0x0000000000ff7886 */ /* 0x000fe20000020000 */
[----:B--2---:R-:W2:Y:S01]  /*0d70*/  LDCU UR8, c[0x0][0x36c] ;  /* 0x00006d80ff0877ac */ /* 0x004ea20008000800 */
[----:B------:R-:W-:Y:S01]  /*0d80*/  NOP ;  /* 0x0000000000007918 */ /* 0x000fe20000000000 */
[----:B------:R-:W-:Y:S01]  /*0d90*/  LOP3.LUT R10, R121, 0x1f, RZ, 0xc0, !PT ;  /* 0x0000001f790a7812 */ /* 0x000fe200078ec0ff */
[----:B---3--:R-:W-:Y:S01]  /*0da0*/  UMOV UR12, 0x20 ;  /* 0x00000020000c7882 */ /* 0x008fe20000000000 */
[----:B------:R-:W-:Y:S01]  /*0db0*/  @!UP1 UMOV UR7, 0x400 ;  /* 0x0000040000079882 */ /* 0x000fe20000000000 */
[----:B------:R-:W-:-:S04]  /*0dc0*/  @!UP1 UIADD3 UR12, UPT, UPT, -UR12, 0x100000, URZ ;  /* 0x001000000c0c9890 */ /* 0x000fc8000fffe1ff */
[----:B------:R-:W-:Y:S02]  /*0dd0*/  @!UP1 USHF.L.U32 UR13, UR12, 0xb, URZ ;  /* 0x0000000b0c0d9899 */ /* 0x000fe400080006ff */
[----:B------:R-:W-:Y:S02]  /*0de0*/  @!UP1 USHF.L.U32 UR12, UR12, 0x1, URZ ;  /* 0x000000010c0c9899 */ /* 0x000fe400080006ff */
[----:B------:R-:W-:Y:S01]  /*0df0*/  @!UP1 ULEA UR7, UR37, UR7, 0x18 ;  /* 0x0000000725079291 */ /* 0x000fe2000f8ec0ff */
[----:B------:R-:W-:Y:S01]  /*0e00*/  VOTEU.ALL UP1, P0 ;  /* 0x0000000000ff7886 */ /* 0x000fe20000020000 */
[----:B------:R-:W-:Y:S01]  /*0e10*/  UISETP.NE.AND UP4, UPT, UR10, URZ, UPT ;  /* 0x000000ff0a00728c */ /* 0x000fe2000bf85270 */
[----:B------:R-:W3:Y:S09]  /*0e20*/  FENCE.VIEW.ASYNC.S ;  /* 0x00000000000073c6 */ /* 0x000ef20000000000 */
[----:B---3--:R3:W4:Y:S01]  /*0e30*/  @!UP1 SYNCS.EXCH.64 URZ, [UR7+0x150], UR12 ;  /* 0x0001500c07ff95b2 */ /* 0x0087220008000100 */
[----:B--2---:R-:W-:-:S09]  /*0e40*/  UISETP.EQ.U32.AND UP1, UPT, UR8, 0x1, UPT ;  /* 0x000000010800788c */ /* 0x004fd2000bf22070 */
[----:B------:R-:W-:Y:S05]  /*0e50*/  BRA.U !UP1, `(.L_x_15) ;  /* 0x0000000109087547 */ /* 0x000fea000b800000 */
[----:B-1--4-:R-:W-:Y:S01]  /*0e60*/  UCGABAR_ARV ;  /* 0x00000000000079c7 */ /* 0x012fe20008000000 */
[----:B------:R-:W-:Y:S05]  /*0e70*/  BRA `(.L_x_16) ;  /* 0x0000000000047947 */ /* 0x000fea0003800000 */
.L_x_15:
[----:B-1--4-:R-:W-:Y:S01]  /*0e80*/  NOP ;  /* 0x0000000000007918 */ /* 0x012fe20000000000 */
.L_x_16:
[----:B------:R-:W1:Y:S01]  /*0e90*/  S2R R22, SR_CTAID.Y ;  /* 0x0000000000167919 */ /* 0x000e620000002600 */
[----:B------:R-:W-:-:S05]  /*0ea0*/  CS2R.32 R100, SR_CgaSize ;  /* 0x0000000000647805 */ /* 0x000fca0000008a00 */
[----:B------:R-:W-:-:S05]  /*0eb0*/  IMAD R100, R100, -0xa0, RZ ;  /* 0xffffff6064647824 */ /* 0x000fca00078e02ff */
[----:B---3--:R-:W-:-:S14]  /*0ec0*/  R2UR UR7, R100 ;  /* 0x00000000640772ca */ /* 0x008fdc00000e0000 */
[----:B------:R-:W2:Y:S01]  /*0ed0*/  LDCU UR7, c[0x0][UR7+0x2b4] ;  /* 0x00005680070777ac */ /* 0x000ea20008000800 */
[----:B------:R-:W-:-:S05]  /*0ee0*/  CS2R.32 R0, SR_CgaSize ;  /* 0x0000000000007805 */ /* 0x000fca0000008a00 */
[----:B------:R-:W-:-:S06]  /*0ef0*/  IMAD R0, R0, -0xa0, RZ ;  /* 0xffffff6000007824 */ /* 0x000fcc00078e02ff */
[----:B------:R-:W3:Y:S01]  /*0f00*/  LDC R0, c[0x0][R0+0x2a4] ;  /* 0x0000a90000007b82 */ /* 0x000ee20000000800 */
[----:B------:R-:W-:Y:S01]  /*0f10*/  PRMT R8, RZ, 0x7610, R8 ;  /* 0x00007610ff087816 */ /* 0x000fe20000000008 */
[----:B------:R-:W4:Y:S01]  /*0f20*/  S2R R9, SR_CTAID.X ;  /* 0x0000000000097919 */ /* 0x000f220000002500 */
[----:B------:R-:W-:-:S05]  /*0f30*/  CS2R.32 R100, SR_CgaSize ;  /* 0x0000000000647805 */ /* 0x000fca0000008a00 */
[----:B------:R-:W-:-:S05]  /*0f40*/  IMAD R100, R100, -0xa0, RZ ;  /* 0xffffff6064647824 */ /* 0x000fca00078e02ff */
[----:B------:R-:W-:-:S14]  /*0f50*/  R2UR UR8, R100 ;  /* 0x00000000640872ca */ /* 0x000fdc00000e0000 */
[----:B------:R-:W3:Y:S01]  /*0f60*/  LDCU UR8, c[0x0][UR8+0x2b0] ;  /* 0x00005600080877ac */ /* 0x000ee20008000800 */
[----:B------:R-:W-:Y:S01]  /*0f70*/  UISETP.NE.AND UP2, UPT, UR10, 0x2, UPT ;  /* 0x000000020a00788c */ /* 0x000fe2000bf45270 */
[----:B------:R-:W2:Y:S01]  /*0f80*/  LDC R11, c[0x0][0xb24] ;  /* 0x0002c900ff0b7b82 */ /* 0x000ea20000000800 */
[----:B------:R-:W-:-:S05]  /*0f90*/  CS2R.32 R2, SR_CgaSize ;  /* 0x0000000000027805 */ /* 0x000fca0000008a00 */
[----:B------:R-:W-:-:S06]  /*0fa0*/  IMAD R2, R2, -0xa0, RZ ;  /* 0xffffff6002027824 */ /* 0x000fcc00078e02ff */
[----:B------:R-:W3:Y:S08]  /*0fb0*/  LDC R2, c[0x0][R2+0x2a0] ;  /* 0x0000a80002027b82 */ /* 0x000ef00000000800 */
[----:B------:R-:W3:Y:S01]  /*0fc0*/  LDC R36, c[0x0][0xb24] ;  /* 0x0002c900ff247b82 */ /* 0x000ee20000000800 */
[----:B-1----:R-:W-:-:S07]  /*0fd0*/  I2FP.F32.U32 R83, R22 ;  /* 0x0000001600537245 */ /* 0x002fce0000201000 */
[----:B------:R-:W1:Y:S01]  /*0fe0*/  S2UR UR36, SR_CTAID.Z ;  /* 0x00000000002479c3 */ /* 0x000e620000002700 */
[----:B--2---:R-:W-:Y:S01]  /*0ff0*/  ISETP.GE.AND P0, PT, R11, 0x1, PT ;  /* 0x000000010b00780c */ /* 0x004fe20003f06270 */
[----:B----4-:R-:W-:Y:S01]  /*1000*/  IMAD.MOV.U32 R23, RZ, RZ, R9 ;  /* 0x000000ffff177224 */ /* 0x010fe200078e0009 */
[----:B------:R-:W-:Y:S01]  /*1010*/  I2FP.F32.U32 R100, R9 ;  /* 0x0000000900647245 */ /* 0x000fe20000201000 */
[----:B------:R-:W-:Y:S01]  /*1020*/  FMUL R83, R83, UR7 ;  /* 0x0000000753537c20 */ /* 0x000fe20008400000 */
[----:B------:R-:W2:Y:S03]  /*1030*/  LDCU UR7, c[0x0][0xb30] ;  /* 0x00016600ff0777ac */ /* 0x000ea60008000800 */
[----:B---3--:R-:W-:Y:S02]  /*1040*/  FMUL R100, R100, UR8 ;  /* 0x0000000864647c20 */ /* 0x008fe40008400000 */
[----:B------:R-:W3:Y:S08]  /*1050*/  F2I.U32.TRUNC.NTZ R83, R83 ;  /* 0x0000005300537305 */ /* 0x000ef0000020f000 */
[----:B------:R-:W4:Y:S01]  /*1060*/  F2I.U32.TRUNC.NTZ R100, R100 ;  /* 0x0000006400647305 */ /* 0x000f22000020f000 */
[----:B--2---:R-:W-:Y:S01]  /*1070*/  UISETP.NE.AND UP3, UPT, UR7, 0x1, UPT ;  /* 0x000000010700788c */ /* 0x004fe2000bf65270 */
[----:B---3--:R-:W-:-:S05]  /*1080*/  IADD3 R83, PT, PT, -R83, RZ, RZ ;  /* 0x000000ff53537210 */ /* 0x008fca0007ffe1ff */
[----:B------:R-:W-:Y:S01]  /*1090*/  IMAD R83, R0, R83, R22 ;  /* 0x0000005300537224 */ /* 0x000fe200078e0216 */
[----:B------:R-:W-:Y:S01]  /*10a0*/  PRMT R0, RZ, 0x7610, R0 ;  /* 0x00007610ff007816 */ /* 0x000fe20000000000 */
[----:B----4-:R-:W-:-:S04]  /*10b0*/  IMAD.MOV R100, RZ, RZ, -R100 ;  /* 0x000000ffff647224 */ /* 0x010fc800078e0a64 */
[----:B------:R-:W-:Y:S01]  /*10c0*/  IMAD R100, R2, R100, R9 ;  /* 0x0000006402647224 */ /* 0x000fe200078e0209 */
[----:B-1----:R-:W-:Y:S06]  /*10d0*/  BRA.U UP4, `(.L_x_17) ;  /* 0x0000000104247547 */ /* 0x002fec000b800000 */
[----:B------:R-:W-:Y:S01]  /*10e0*/  ISETP.NE.AND P1, PT, R83, RZ, PT ;  /* 0x000000ff5300720c */ /* 0x000fe20003f25270 */
[----:B------:R-:W-:Y:S01]  /*10f0*/  IMAD.MOV.U32 R0, RZ, RZ, 0x3 ;  /* 0x00000003ff007424 */ /* 0x000fe200078e00ff */
[C---:B------:R-:W-:Y:S02]  /*1100*/  LOP3.LUT R2, R100.reuse, 0xfffffffe, RZ, 0xc0, !PT ;  /* 0xfffffffe64027812 */ /* 0x040fe400078ec0ff */
[----:B------:R-:W-:Y:S02]  /*1110*/  ISETP.LT.U32.OR P1, PT, R100, 0x2, !P1 ;  /* 0x000000026400780c */ /* 0x000fe40004f21470 */
[----:B------:R-:W-:Y:S02]  /*1120*/  SHF.L.U32 R0, R0, R2, RZ ;  /* 0x0000000200007219 */ /* 0x000fe400000006ff */
[----:B------:R-:W-:Y:S02]  /*1130*/  SEL R4, RZ, 0x1, !P1 ;  /* 0x00000001ff047807 */ /* 0x000fe40004800000 */
[----:B------:R-:W-:-:S05]  /*1140*/  SEL R3, RZ, 0x2, !P1 ;  /* 0x00000002ff037807 */ /* 0x000fca0004800000 */
[----:B------:R-:W-:-:S05]  /*1150*/  IMAD.IADD R3, R4, 0x1, R3 ;  /* 0x0000000104037824 */ /* 0x000fca00078e0203 */
[----:B------:R-:W-:Y:S02]  /*1160*/  PRMT R8, R3, 0x7610, R8 ;  /* 0x0000761003087816 */ /* 0x000fe40000000008 */
.L_x_17:
[----:B------:R-:W-:Y:S05]  /*1170*/  @!P0 BRA `(.L_x_18) ;  /* 0x0000000000b88947 */ /* 0x000fea0003800000 */
[----:B------:R-:W1:Y:S01]  /*1180*/  LDC.64 R4, c[0x0][0xb18] ;  /* 0x0002c600ff047b82 */ /* 0x000e620000000a00 */
[----:B------:R-:W-:-:S07]  /*1190*/  ISETP.NE.AND P0, PT, R11, 0x1, PT ;  /* 0x000000010b00780c */ /* 0x000fce0003f05270 */
[----:B------:R-:W2:Y:S08]  /*11a0*/  LDC R23, c[0x0][0xb0c] ;  /* 0x0002c300ff177b82 */ /* 0x000eb00000000800 */
[----:B------:R-:W3:Y:S08]  /*11b0*/  LDC R14, c[0x0][0x370] ;  /* 0x0000dc00ff0e7b82 */ /* 0x000ef00000000800 */
[----:B------:R-:W4:Y:S01]  /*11c0*/  LDC R13, c[0x0][0x374] ;  /* 0x0000dd00ff0d7b82 */ /* 0x000f220000000800 */
[----:B-1----:R-:W-:-:S07]  /*11d0*/  ISETP.NE.AND P1, PT, R4, 0x1, PT ;  /* 0x000000010400780c */ /* 0x002fce0003f25270 */
[----:B------:R-:W3:Y:S01]  /*11e0*/  LDC.64 R6, c[0x0][0xb10] ;  /* 0x0002c400ff067b82 */ /* 0x000ee20000000a00 */
[----:B--2---:R-:W-:-:S07]  /*11f0*/  ISETP.NE.AND P2, PT, R23, 0x1, PT ;  /* 0x000000011700780c */ /* 0x004fce0003f45270 */
[----:B------:R-:W1:Y:S08]  /*1200*/  LDC R12, c[0x0][0xb20] ;  /* 0x0002c800ff0c7b82 */ /* 0x000e700000000800 */
[----:B------:R-:W2:Y:S01]  /*1210*/  LDC.64 R2, c[0x0][0xb28] ;  /* 0x0002ca00ff027b82 */ /* 0x000ea20000000a00 */
[----:B----4-:R-:W-:-:S04]  /*1220*/  IMAD.HI.U32 R15, R13, R5, RZ ;  /* 0x000000050d0f7227 */ /* 0x010fc800078e00ff */
[----:B------:R-:W-:-:S04]  /*1230*/  IMAD.HI.U32 R5, R22, R5, RZ ;  /* 0x0000000516057227 */ /* 0x000fc800078e00ff */
[----:B---3--:R-:W-:-:S05]  /*1240*/  IMAD.HI.U32 R16, R14, R6, RZ ;  /* 0x000000060e107227 */ /* 0x008fca00078e00ff */
[-C--:B------:R-:W-:Y:S01]  /*1250*/  @P2 SHF.R.U32.HI R14, RZ, R7.reuse, R16 ;  /* 0x00000007ff0e2219 */ /* 0x080fe20000011610 */
[----:B------:R-:W-:Y:S01]  /*1260*/  IMAD.HI.U32 R16, R9, R6, RZ ;  /* 0x0000000609107227 */ /* 0x000fe200078e00ff */
[-C--:B-1----:R-:W-:Y:S02]  /*1270*/  @P1 SHF.R.U32.HI R13, RZ, R12.reuse, R15 ;  /* 0x0000000cff0d1219 */ /* 0x082fe4000001160f */
[----:B------:R-:W-:Y:S02]  /*1280*/  SHF.R.U32.HI R5, RZ, R12, R5 ;  /* 0x0000000cff057219 */ /* 0x000fe40000011605 */
[----:B------:R-:W-:Y:S02]  /*1290*/  SHF.R.U32.HI R16, RZ, R7, R16 ;  /* 0x00000007ff107219 */ /* 0x000fe40000011610 */
[----:B------:R-:W-:Y:S01]  /*12a0*/  SEL R5, R22, R5, !P1 ;  /* 0x0000000516057207 */ /* 0x000fe20004800000 */
[----:B--2---:R-:W-:Y:S01]  /*12b0*/  IMAD.HI.U32 R15, R13, R2, RZ ;  /* 0x000000020d0f7227 */ /* 0x004fe200078e00ff */
[----:B------:R-:W-:-:S03]  /*12c0*/  SEL R16, R9, R16, !P2 ;  /* 0x0000001009107207 */ /* 0x000fc60005000000 */
[----:B------:R-:W-:Y:S01]  /*12d0*/  IMAD.HI.U32 R6, R14, R2, RZ ;  /* 0x000000020e067227 */ /* 0x000fe200078e00ff */
[----:B------:R-:W-:-:S04]  /*12e0*/  @P0 SHF.R.U32.HI R13, RZ, R3, R15 ;  /* 0x00000003ff0d0219 */ /* 0x000fc8000001160f */
[----:B------:R-:W-:Y:S01]  /*12f0*/  @P0 SHF.R.U32.HI R14, RZ, R3, R6 ;  /* 0x00000003ff0e0219 */ /* 0x000fe20000011606 */
[----:B------:R-:W-:-:S04]  /*1300*/  IMAD R13, R13, R11, RZ ;  /* 0x0000000b0d0d7224 */ /* 0x000fc800078e02ff */
[----:B------:R-:W-:Y:S01]  /*1310*/  IMAD R6, R14, R11, RZ ;  /* 0x0000000b0e067224 */ /* 0x000fe200078e02ff */
[----:B------:R-:W-:-:S04]  /*1320*/  ISETP.GE.AND P1, PT, R5, R13, PT ;  /* 0x0000000d0500720c */ /* 0x000fc80003f26270 */
[----:B------:R-:W-:Y:S01]  /*1330*/  ISETP.GE.OR P1, PT, R16, R6, P1 ;  /* 0x000000061000720c */ /* 0x000fe20000f26670 */
[----:B------:R-:W-:-:S05]  /*1340*/  IMAD.HI.U32 R6, R5, R2, RZ ;  /* 0x0000000205067227 */ /* 0x000fca00078e00ff */
[----:B------:R-:W-:-:S04]  /*1350*/  SHF.R.U32.HI R6, RZ, R3, R6 ;  /* 0x00000003ff067219 */ /* 0x000fc80000011606 */
[----:B------:R-:W-:-:S03]  /*1360*/  SEL R6, R5, R6, !P0 ;  /* 0x0000000605067207 */ /* 0x000fc60004000000 */
[----:B------:R-:W-:Y:S01]  /*1370*/  @!P1 IMAD.HI.U32 R7, R16, R2, RZ ;  /* 0x0000000210079227 */ /* 0x000fe200078e00ff */
[----:B------:R-:W-:-:S04]  /*1380*/  IADD3 R2, PT, PT, -R6, RZ, RZ ;  /* 0x000000ff06027210 */ /* 0x000fc80007ffe1ff */
[----:B------:R-:W-:Y:S01]  /*1390*/  @!P1 SHF.R.U32.HI R3, RZ, R3, R7 ;  /* 0x00000003ff039219 */ /* 0x000fe20000011607 */
[----:B------:R-:W-:Y:S01]  /*13a0*/  IMAD R2, R11, R2, R5 ;  /* 0x000000020b027224 */ /* 0x000fe200078e0205 */
[----:B------:R-:W-:Y:S02]  /*13b0*/  IADD3 R7, PT, PT, -R5, RZ, RZ ;  /* 0x000000ff05077210 */ /* 0x000fe40007ffe1ff */
[----:B------:R-:W-:-:S03]  /*13c0*/  @!P1 SEL R3, R16, R3, !P0 ;  /* 0x0000000310039207 */ /* 0x000fc60004000000 */
[----:B------:R-:W-:Y:S02]  /*13d0*/  IMAD R7, R4, R7, R22 ;  /* 0x0000000704077224 */ /* 0x000fe400078e0216 */
[--C-:B------:R-:W-:Y:S02]  /*13e0*/  @!P1 IMAD.IADD R6, R6, 0x1, -R3.reuse ;  /* 0x0000000106069824 */ /* 0x100fe400078e0a03 */
[----:B------:R-:W-:Y:S01]  /*13f0*/  @!P1 IMAD R3, R2, R14, R3 ;  /* 0x0000000e02039224 */ /* 0x000fe200078e0203 */
[----:B------:R-:W-:Y:S01]  /*1400*/  IADD3 R2, PT, PT, -R16, RZ, RZ ;  /* 0x000000ff10027210 */ /* 0x000fe20007ffe1ff */
[----:B------:R-:W-:Y:S02]  /*1410*/  @!P1 IMAD R5, R6, R11, R16 ;  /* 0x0000000b06059224 */ /* 0x000fe400078e0210 */
[----:B------:R-:W-:Y:S02]  /*1420*/  @!P1 IMAD.MOV.U32 R16, RZ, RZ, R3 ;  /* 0x000000ffff109224 */ /* 0x000fe400078e0003 */
[----:B------:R-:W-:-:S02]  /*1430*/  IMAD R2, R23, R2, R9 ;  /* 0x0000000217027224 */ /* 0x000fc400078e0209 */
[----:B------:R-:W-:Y:S02]  /*1440*/  IMAD R22, R5, R4, R7 ;  /* 0x0000000405167224 */ /* 0x000fe400078e0207 */
[----:B------:R-:W-:Y:S02]  /*1450*/  IMAD R23, R16, R23, R2 ;  /* 0x0000001710177224 */ /* 0x000fe400078e0202 */
.L_x_18:
[----:B------:R-:W-:Y:S05]  /*1460*/  BRA.U UP3, `(.L_x_19) ;  /* 0x0000000103407547 */ /* 0x000fea000b800000 */
[----:B------:R-:W1:Y:S08]  /*1470*/  LDC.64 R4, c[0x0][0xb10] ;  /* 0x0002c400ff047b82 */ /* 0x000e700000000a00 */
[----:B------:R-:W2:Y:S08]  /*1480*/  LDC.64 R2, c[0x0][0xb18] ;  /* 0x0002c600ff027b82 */ /* 0x000eb00000000a00 */
[----:B------:R-:W3:Y:S08]  /*1490*/  LDC R6, c[0x0][0xb20] ;  /* 0x0002c800ff067b82 */ /* 0x000ef00000000800 */
[----:B------:R-:W4:Y:S01]  /*14a0*/  LDC R7, c[0x0][0xb0c] ;  /* 0x0002c300ff077b82 */ /* 0x000f220000000800 */
[----:B-1----:R-:W-:-:S05]  /*14b0*/  IMAD.HI.U32 R4, R23, R4, RZ ;  /* 0x0000000417047227 */ /* 0x002fca00078e00ff */
[----:B------:R-:W-:Y:S01]  /*14c0*/  SHF.R.U32.HI R4, RZ, R5, R4 ;  /* 0x00000005ff047219 */ /* 0x000fe20000011604 */
[----:B--2---:R-:W-:Y:S01]  /*14d0*/  IMAD.HI.U32 R3, R22, R3, RZ ;  /* 0x0000000316037227 */ /* 0x004fe200078e00ff */
[----:B------:R-:W-:-:S04]  /*14e0*/  ISETP.NE.AND P0, PT, R2, 0x1, PT ;  /* 0x000000010200780c */ /* 0x000fc80003f05270 */
[----:B---3--:R-:W-:-:S04]  /*14f0*/  SHF.R.U32.HI R3, RZ, R6, R3 ;  /* 0x00000006ff037219 */ /* 0x008fc80000011603 */
[----:B------:R-:W-:Y:S02]  /*1500*/  SEL R3, R22, R3, !P0 ;  /* 0x0000000316037207 */ /* 0x000fe40004000000 */
[----:B----4-:R-:W-:-:S04]  /*1510*/  ISETP.NE.AND P1, PT, R7, 0x1, PT ;  /* 0x000000010700780c */ /* 0x010fc80003f25270 */
[----:B------:R-:W-:-:S05]  /*1520*/  SEL R5, R23, R4, !P1 ;  /* 0x0000000417057207 */ /* 0x000fca0004800000 */
[----:B------:R-:W-:Y:S02]  /*1530*/  IMAD.IADD R4, R3, 0x1, -R5 ;  /* 0x0000000103047824 */ /* 0x000fe400078e0a05 */
[----:B------:R-:W-:Y:S02]  /*1540*/  IMAD.IADD R3, R5, 0x1, -R3 ;  /* 0x0000000105037824 */ /* 0x000fe400078e0a03 */
[----:B------:R-:W-:Y:S02]  /*1550*/  IMAD R23, R4, R7, R23 ;  /* 0x0000000704177224 */ /* 0x000fe400078e0217 */
[----:B------:R-:W-:Y:S02]  /*1560*/  IMAD R22, R3, R2, R22 ;  /* 0x0000000203167224 */ /* 0x000fe400078e0216 */
.L_x_19:
[----:B------:R-:W-:Y:S05]  /*1570*/  BRA.U !UP1, `(.L_x_20) ;  /* 0x00000001090c7547 */ /* 0x000fea000b800000 */
[----:B------:R-:W-:Y:S01]  /*1580*/  UCGABAR_WAIT ;  /* 0x0000000000007dc7 */ /* 0x000fe20008000000 */
[----:B------:R-:W-:Y:S01]  /*1590*/  CCTL.IVALL ;  /* 0x00000000ff00798f */ /* 0x000fe20002000000 */
[----:B------:R-:W-:Y:S05]  /*15a0*/  BRA `(.L_x_21) ;  /* 0x0000000000047947 */ /* 0x000fea0003800000 */
.L_x_20:
[----:B------:R-:W-:Y:S06]  /*15b0*/  BAR.SYNC.DEFER_BLOCKING 0x0 ;  /* 0x0000000000007b1d */ /* 0x000fec0000010000 */
.L_x_21:
[----:B------:R-:W-:Y:S05]  /*15c0*/  BRA.U UP2, `(.L_x_22) ;  /* 0x0000001502407547 */ /* 0x000fea000b800000 */
[----:B------:R-:W1:Y:S01]  /*15d0*/  LDCU UR4, c[0x0][0x38c] ;  /* 0x00007180ff0477ac */ /* 0x000e620008000800 */
[----:B------:R-:W2:Y:S01]  /*15e0*/  LDC R8, c[0x0][0x370] ;  /* 0x0000dc00ff087b82 */ /* 0x000ea20000000800 */
[C---:B------:R-:W-:Y:S02]  /*15f0*/  IMAD.SHL.U32 R17, R9.reuse, 0x80, RZ ;  /* 0x0000008009117824 */ /* 0x040fe400078e00ff */
[----:B------:R-:W-:Y:S01]  /*1600*/  HFMA2 R15, -RZ, RZ, 0, 5.9604644775390625e-08 ;  /* 0x00000001ff0f7431 */ /* 0x000fe200000001ff */
[----:B------:R-:W-:Y:S01]  /*1610*/  UISETP.NE.AND UP1, UPT, UR10, URZ, UPT ;  /* 0x000000ff0a00728c */ /* 0x000fe2000bf25270 */
[----:B------:R-:W-:Y:S01]  /*1620*/  ISETP.NE.AND P4, PT, R10, RZ, P5 ;  /* 0x000000ff0a00720c */ /* 0x000fe20002f85270 */
[----:B------:R-:W-:Y:S01]  /*1630*/  IMAD.SHL.U32 R16, R9, 0x40, RZ ;  /* 0x0000004009107824 */ /* 0x000fe200078e00ff */
[----:B------:R-:W-:Y:S01]  /*1640*/  CS2R R12, SRZ ;  /* 0x00000000000c7805 */ /* 0x000fe2000001ff00 */
[----:B------:R-:W-:Y:S01]  /*1650*/  IMAD.MOV.U32 R14, RZ, RZ, RZ ;  /* 0x000000ffff0e7224 */ /* 0x000fe200078e00ff */
[----:B------:R-:W3:Y:S01]  /*1660*/  LDC R0, c[0x0][0x374] ;  /* 0x0000dd00ff007b82 */ /* 0x000ee20000000800 */
[----:B------:R-:W-:Y:S01]  /*1670*/  MOV R11, 0x1 ;  /* 0x00000001000b7802 */ /* 0x000fe20000000f00 */
[----:B------:R-:W4:Y:S01]  /*1680*/  LDCU.64 UR14, c[0x0][0x348] ;  /* 0x00006900ff0e77ac */ /* 0x000f220008000a00 */
[----:B------:R-:W-:Y:S01]  /*1690*/  LOP3.LUT R17, R17, 0x80, RZ, 0xc0, !PT ;  /* 0x0000008011117812 */ /* 0x000fe200078ec0ff */
[----:B------:R-:W-:Y:S01]  /*16a0*/  USEL UR22, UR6, 0x2, UP1 ;  /* 0x0000000206167887 */ /* 0x000fe20008800000 */
[----:B------:R-:W-:Y:S01]  /*16b0*/  UMOV UR23, URZ ;  /* 0x000000ff00177c82 */ /* 0x000fe20008000000 */
[----:B-1----:R-:W-:-:S04]  /*16c0*/  UIADD3 UR5, UPT, UPT, UR4, 0x3f, URZ ;  /* 0x0000003f04057890 */ /* 0x002fc8000fffe0ff */
[----:B------:R-:W-:-:S04]  /*16d0*/  USHF.R.S32.HI UR7, URZ, 0x1f, UR5 ;  /* 0x0000001fff077899 */ /* 0x000fc80008011405 */
[----:B------:R-:W-:Y:S02]  /*16e0*/  ULEA.HI UR7, UR7, UR5, URZ, 0x6 ;  /* 0x0000000507077291 */ /* 0x000fe4000f8f30ff */
[----:B------:R-:W-:Y:S02]  /*16f0*/  UIADD3 UR5, UPT, UPT, UR4, -0x1, URZ ;  /* 0xffffffff04057890 */ /* 0x000fe4000fffe0ff */
[----:B------:R-:W-:Y:S02]  /*1700*/  USHF.R.S32.HI UR7, URZ, 0x6, UR7 ;  /* 0x00000006ff077899 */ /* 0x000fe40008011407 */
[----:B------:R-:W-:Y:S02]  /*1710*/  UISETP.GE.U32.AND UP2, UPT, UR5, -0x7f, UPT ;  /* 0xffffff810500788c */ /* 0x000fe4000bf46070 */
[----:B------:R-:W-:Y:S02]  /*1720*/  UISETP.LT.U32.AND UP0, UPT, UR7, 0x8, UPT ;  /* 0x000000080700788c */ /* 0x000fe4000bf01070 */
[----:B------:R-:W-:-:S02]  /*1730*/  UIADD3 UR4, UPT, UPT, UR4, 0x7e, URZ ;  /* 0x0000007e04047890 */ /* 0x000fc4000fffe0ff */
[----:B------:R-:W-:-:S04]  /*1740*/  USEL UR5, UR7, 0x8, UP0 ;  /* 0x0000000807057887 */ /* 0x000fc80008000000 */
[----:B------:R-:W-:Y:S02]  /*1750*/  UIADD3 UR21, UPT, UPT, UR5, -0x1, URZ ;  /* 0xffffffff05157890 */ /* 0x000fe4000fffe0ff */
[----:B------:R-:W-:Y:S02]  /*1760*/  @UP2 UIADD3 UR21, UPT, UPT, UR5, URZ, URZ ;  /* 0x000000ff05152290 */ /* 0x000fe4000fffe0ff */
[----:B------:R-:W-:Y:S02]  /*1770*/  UIADD3 UR24, UPT, UPT, UR7, -UR5, URZ ;  /* 0x8000000507187290 */ /* 0x000fe4000fffe0ff */
[----:B------:R-:W-:Y:S02]  /*1780*/  UIADD3 UR13, UPT, UPT, UR21, 0x1, URZ ;  /* 0x00000001150d7890 */ /* 0x000fe4000fffe0ff */
[----:B--2-4-:R-:W-:-:S12]  /*1790*/  UIADD3 UR21, UPT, UPT, -UR21, URZ, URZ ;  /* 0x000000ff15157290 */ /* 0x014fd8000fffe1ff */
.L_x_42:
[----:B------:R-:W-:Y:S01]  /*17a0*/  UISETP.NE.AND UP0, UPT, UR37, URZ, UPT ;  /* 0x000000ff2500728c */ /* 0x000fe2000bf05270 */
[----:B------:R-:W1:Y:S08]  /*17b0*/  S2UR UR37, SR_CgaCtaId ;  /* 0x00000000002579c3 */ /* 0x000e700000008800 */
[----:B------:R-:W-:Y:S05]  /*17c0*/  BRA.U UP0, `(.L_x_23) ;  /* 0x0000000100347547 */ /* 0x000fea000b800000 */
[----:B------:R-:W2:Y:S01]  /*17d0*/  S2R R2, SR_CgaCtaId ;  /* 0x0000000000027919 */ /* 0x000ea20000008800 */
[----:B------:R-:W-:-:S04]  /*17e0*/  MOV R3, 0x400 ;  /* 0x0000040000037802 */ /* 0x000fc80000000f00 */
[----:B--2---:R-:W-:Y:S02]  /*17f0*/  LEA R2, R2, R3, 0x18 ;  /* 0x0000000302027211 */ /* 0x004fe400078ec0ff */
[----:B------:R-:W-:-:S03]  /*1800*/  SHF.L.U32 R3, R11, 0x1f, RZ ;  /* 0x0000001f0b037819 */ /* 0x000fc600000006ff */
[----:B------:R-:W-:-:S04]  /*1810*/  IMAD R2, R12, 0x8, R2 ;  /* 0x000000080c027824 */ /* 0x000fc800078e0202 */
[----:B------:R-:W2:Y:S02]  /*1820*/  SYNCS.PHASECHK.TRANS64.TRYWAIT P0, [R2+URZ+0x140], R3 ;  /* 0x00014003020075a7 */ /* 0x000ea400080011ff */
[----:B--2---:R-:W-:Y:S05]  /*1830*/  @!P0 BRA `(.L_x_24) ;  /* 0x0000008c00e48947 */ /* 0x004fea0003800000 */
.L_x_234:
[----:B------:R-:W-:Y:S01]  /*1840*/  VIADD R12, R12, 0x1 ;  /* 0x000000010c0c7836 */ /* 0x000fe20000000000 */
[----:B------:R2:W-:Y:S04]  /*1850*/  SYNCS.ARRIVE.TRANS64.A1T0 RZ, [R2+URZ+0x130], RZ ;  /* 0x000130ff02ff79a7 */ /* 0x0005e800081000ff */
[----:B------:R-:W-:-:S04]  /*1860*/  ISETP.NE.AND P0, PT, R12, 0x2, PT ;  /* 0x000000020c00780c */ /* 0x000fc80003f05270 */
[----:B------:R-:W-:Y:S02]  /*1870*/  SEL R12, R12, RZ, P0 ;  /* 0x000000ff0c0c7207 */ /* 0x000fe40000000000 */
[----:B--2---:R-:W-:-:S04]  /*1880*/  SEL R2, RZ, 0x1, P0 ;  /* 0x00000001ff027807 */ /* 0x004fc80000000000 */
[----:B------:R-:W-:-:S07]  /*1890*/  LOP3.LUT R11, R11, R2, RZ, 0x3c, !PT ;  /* 0x000000020b0b7212 */ /* 0x000fce00078e3cff */
.L_x_23:
[----:B------:R-:W-:Y:S01]  /*18a0*/  UMOV UR6, 0x400 ;  /* 0x0000040000067882 */ /* 0x000fe20000000000 */
[----:B------:R-:W-:Y:S01]  /*18b0*/  SHF.L.U32 R2, R15, 0x1f, RZ ;  /* 0x0000001f0f027819 */ /* 0x000fe200000006ff */
[----:B-1----:R-:W-:Y:S01]  /*18c0*/  ULEA UR6, UR37, UR6, 0x18 ;  /* 0x0000000625067291 */ /* 0x002fe2000f8ec0ff */
[----:B------:R-:W-:Y:S01]  /*18d0*/  R2UR UR35, R16 ;  /* 0x00000000102372ca */ /* 0x000fe200000e0000 */
[----:B------:R-:W-:Y:S01]  /*18e0*/  UISETP.GE.U32.AND UP0, UPT, UR4, 0x7f, UPT ;  /* 0x0000007f0400788c */ /* 0x000fe2000bf06070 */
[----:B------:R-:W-:Y:S01]  /*18f0*/  R2UR UR11, R17 ;  /* 0x00000000110b72ca */ /* 0x000fe200000e0000 */
[----:B------:R-:W-:Y:S01]  /*1900*/  ULEA UR8, UR23, UR6, 0x3 ;  /* 0x0000000617087291 */ /* 0x000fe2000f8e18ff */
[----:B------:R-:W-:-:S08]  /*1910*/  UMOV UR25, URZ ;  /* 0x000000ff00197c82 */ /* 0x000fd00008000000 */
[----:B------:R1:W2:Y:S01]  /*1920*/  SYNCS.PHASECHK.TRANS64.TRYWAIT P0, [UR8+0x40], R2 ;  /* 0x00004002ff0075a7 */ /* 0x0002a20008001108 */
[----:B------:R-:W-:-:S13]  /*1930*/  R2UR UR8, R22 ;  /* 0x00000000160872ca */ /* 0x000fda00000e0000 */
[----:B------:R-:W-:Y:S01]  /*1940*/  ULEA UR11, UR8, UR11, 0x8 ;  /* 0x0000000b080b7291 */ /* 0x000fe2000f8e40ff */
[----:B-1----:R-:W-:-:S05]  /*1950*/  LEA.HI R2, R23, R23, RZ, 0x1 ;  /* 0x0000001717027211 */ /* 0x002fca00078f08ff */
[----:B------:R-:W-:-:S05]  /*1960*/  IMAD.SHL.U32 R2, R2, 0x40, RZ ;  /* 0x0000004002027824 */ /* 0x000fca00078e00ff */
[----:B------:R-:W-:-:S04]  /*1970*/  LOP3.LUT R2, R2, 0xffffff80, RZ, 0xc0, !PT ;  /* 0xffffff8002027812 */ /* 0x000fc800078ec0ff */
[----:B------:R-:W-:-:S13]  /*1980*/  R2UR UR9, R2 ;  /* 0x00000000020972ca */ /* 0x000fda00000e0000 */
[----:B------:R-:W-:Y:S01]  /*1990*/  ULOP3.LUT UR35, UR9, 0x40, UR35, 0xf8, !UPT ;  /* 0x0000004009237892 */ /* 0x000fe2000f8ef823 */
[----:B------:R-:W-:Y:S11]  /*19a0*/  BRA.U !UP0, `(.L_x_25) ;  /* 0x0000000108c07547 */ /* 0x000ff6000b800000 */
[----:B------:R-:W-:Y:S01]  /*19b0*/  UMOV UR16, UR21 ;  /* 0x0000001500107c82 */ /* 0x000fe20008000000 */
[----:B------:R-:W-:Y:S01]  /*19c0*/  UMOV UR17, UR23 ;  /* 0x0000001700117c82 */ /* 0x000fe20008000000 */
[----:B------:R-:W-:-:S05]  /*19d0*/  UMOV UR34, URZ ;  /* 0x000000ff00227c82 */ /* 0x000fca0008000000 */
.L_x_31:
[----:B------:R-:W-:Y:S01]  /*19e0*/  ULEA UR33, UR17, UR6, 0x3 ;  /* 0x0000000611217291 */ /* 0x000fe2000f8e18ff */
[----:B------:R-:W-:Y:S01]  /*19f0*/  @P5 MOV R3, 0xc000 ;  /* 0x0000c00000035802 */ /* 0x000fe20000000f00 */
[----:B-12-4-:R-:W-:Y:S10]  /*1a00*/  @P0 BRA `(.L_x_26) ;  /* 0x00000000000c0947 */ /* 0x016ff40003800000 */
[----:B------:R-:W-:-:S04]  /*1a10*/  SHF.L.U32 R4, R15, 0x1f, RZ ;  /* 0x0000001f0f047819 */ /* 0x000fc800000006ff */
[----:B------:R-:W1:Y:S02]  /*1a20*/  SYNCS.PHASECHK.TRANS64.TRYWAIT P0, [UR33+0x40], R4 ;  /* 0x00004004ff0075a7 */ /* 0x000e640008001121 */
[----:B-1----:R-:W-:Y:S05]  /*1a30*/  @!P0 BRA `(.L_x_27) ;  /* 0x0000008c00788947 */ /* 0x002fea0003800000 */
.L_x_26:
[----:B------:R2:W-:Y:S01]  /*1a40*/  @P5 SYNCS.ARRIVE.TRANS64 RZ, [UR33], R3 ;  /* 0x00000003ffff59a7 */ /* 0x0005e20008000021 */
[----:B------:R-:W-:Y:S02]  /*1a50*/  ULOP3.LUT UR8, UR22, 0x2, URZ, 0xfc, !UPT ;  /* 0x0000000216087892 */ /* 0x000fe4000f8efcff */
[----:B------:R-:W-:Y:S02]  /*1a60*/  UIADD3 UR16, UPT, UPT, UR16, 0x1, URZ ;  /* 0x0000000110107890 */ /* 0x000fe4000fffe0ff */
[----:B------:R-:W-:Y:S02]  /*1a70*/  UISETP.NE.AND UP0, UPT, UR8, 0x2, UPT ;  /* 0x000000020800788c */ /* 0x000fe4000bf05270 */
[----:B------:R-:W-:-:S07]  /*1a80*/  UISETP.NE.AND UP2, UPT, UR16, 0x1, UPT ;  /* 0x000000011000788c */ /* 0x000fce000bf45270 */
[----:B------:R-:W-:Y:S05]  /*1a90*/  BRA.U UP0, `(.L_x_28) ;  /* 0x0000000100047547 */ /* 0x000fea000b800000 */
[----:B------:R-:W-:Y:S05]  /*1aa0*/  BPT.TRAP 0x1 ;  /* 0x000000040000795c */ /* 0x000fea0000300000 */
.L_x_28:
[----:B------:R-:W-:Y:S04]  /*1ab0*/  BSSY.RECONVERGENT B0, `(.L_x_29) ;  /* 0x0000003000007945 */ /* 0x000fe80003800200 */
[----:B------:R-:W-:Y:S05]  /*1ac0*/  @!P4 BRA `(.L_x_30) ;  /* 0x000000000004c947 */ /* 0x000fea0003800000 */
[----:B------:R-:W-:Y:S05]  /*1ad0*/  BPT.TRAP 0x1 ;  /* 0x000000040000795c */ /* 0x000fea0000300000 */
.L_x_30:
[----:B------:R-:W-:Y:S05]  /*1ae0*/  BSYNC.RECONVERGENT B0 ;  /* 0x0000000000007941 */ /* 0x000fea0003800200 */
.L_x_29:
[----:B------:R-:W-:Y:S02]  /*1af0*/  UIADD3 UR23, UPT, UPT, UR17, 0x1, URZ ;  /* 0x0000000111177890 */ /* 0x000fe4000fffe0ff */
[----:B------:R-:W-:Y:S02]  /*1b00*/  ULEA UR32, UR17, UR6, 0xd ;  /* 0x0000000611207291 */ /* 0x000fe4000f8e68ff */
[----:B------:R-:W-:Y:S02]  /*1b10*/  UISETP.NE.AND UP0, UPT, UR23, 0x8, UPT ;  /* 0x000000081700788c */ /* 0x000fe4000bf05270 */
[----:B------:R-:W-:Y:S02]  /*1b20*/  UIADD3 UR28, UP1, UPT, UR14, 0x80, URZ ;  /* 0x000000800e1c7890 */ /* 0x000fe4000ff3e0ff */
[----:B------:R-:W-:Y:S02]  /*1b30*/  USEL UR9, URZ, 0x1, UP0 ;  /* 0x00000001ff097887 */ /* 0x000fe40008000000 */
[----:B------:R-:W-:-:S02]  /*1b40*/  USEL UR23, UR23, URZ, UP0 ;  /* 0x000000ff17177287 */ /* 0x000fc40008000000 */
[----:B------:R-:W-:Y:S02]  /*1b50*/  UIADD3 UR26, UP0, UPT, UR14, 0x180, URZ ;  /* 0x000001800e1a7890 */ /* 0x000fe4000ff1e0ff */
[----:B------:R-:W-:Y:S01]  /*1b60*/  ULEA UR8, UR23, UR6, 0x3 ;  /* 0x0000000617087291 */ /* 0x000fe2000f8e18ff */
[----:B------:R-:W-:Y:S01]  /*1b70*/  LOP3.LUT R15, R15, UR9, RZ, 0x3c, !PT ;  /* 0x000000090f0f7c12 */ /* 0x000fe2000f8e3cff */
[----:B------:R-:W-:Y:S02]  /*1b80*/  ULOP3.LUT UR33, UR33, 0xfefffff8, URZ, 0xc0, !UPT ;  /* 0xfefffff821217892 */ /* 0x000fe4000f8ec0ff */
[----:B------:R-:W-:Y:S01]  /*1b90*/  UIADD3.X UR29, UPT, UPT, URZ, UR15, URZ, UP1, !UPT ;  /* 0x0000000fff1d7290 */ /* 0x000fe20008ffe4ff */
[----:B-1----:R-:W-:Y:S01]  /*1ba0*/  SHF.L.U32 R2, R15, 0x1f, RZ ;  /* 0x0000001f0f027819 */ /* 0x002fe200000006ff */
[----:B------:R-:W-:Y:S02]  /*1bb0*/  UIADD3 UR32, UPT, UPT, UR32, 0x8400, URZ ;  /* 0x0000840020207890 */ /* 0x000fe4000fffe0ff */
[----:B------:R-:W-:Y:S01]  /*1bc0*/  UIADD3.X UR27, UPT, UPT, URZ, UR15, URZ, UP0, !UPT ;  /* 0x0000000fff1b7290 */ /* 0x000fe200087fe4ff */
[----:B------:R1:W4:Y:S01]  /*1bd0*/  SYNCS.PHASECHK.TRANS64.TRYWAIT P0, [UR8+0x40], R2 ;  /* 0x00004002ff0075a7 */ /* 0x0003220008001108 */
[----:B------:R-:W-:Y:S01]  /*1be0*/  ULEA UR8, UR17, UR6, 0xe ;  /* 0x0000000611087291 */ /* 0x000fe2000f8e70ff */
[----:B------:R-:W-:Y:S01]  /*1bf0*/  UMOV UR18, 0x0 ;  /* 0x0000000000127882 */ /* 0x000fe20000000000 */
[----:B------:R-:W-:-:S02]  /*1c00*/  UMOV UR19, 0x10000000 ;  /* 0x1000000000137882 */ /* 0x000fc40000000000 */
[----:B------:R-:W-:Y:S01]  /*1c10*/  UIADD3 UR8, UPT, UPT, UR8, 0x18400, URZ ;  /* 0x0001840008087890 */ /* 0x000fe2000fffe0ff */
[----:B------:R2:W-:Y:S01]  /*1c20*/  UTMALDG.3D.2CTA [UR32], [UR28], desc[UR18] ;  /* 0x000012201c0075b4 */ /* 0x0005e20008211000 */
[----:B------:R-:W-:Y:S01]  /*1c30*/  UMOV UR10, UR34 ;  /* 0x00000022000a7c82 */ /* 0x000fe20008000000 */
[----:B------:R-:W-:Y:S01]  /*1c40*/  UMOV UR12, UR36 ;  /* 0x00000024000c7c82 */ /* 0x000fe20008000000 */
[----:B------:R-:W-:Y:S01]  /*1c50*/  UMOV UR9, UR33 ;  /* 0x0000002100097c82 */ /* 0x000fe20008000000 */
[----:B------:R-:W-:Y:S01]  /*1c60*/  UMOV UR25, UR13 ;  /* 0x0000000d00197c82 */ /* 0x000fe20008000000 */
[----:B------:R-:W-:-:S03]  /*1c70*/  UMOV UR17, UR23 ;  /* 0x0000001700117c82 */ /* 0x000fc60008000000 */
[----:B------:R1:W-:Y:S01]  /*1c80*/  UTMALDG.3D.2CTA [UR8], [UR26], desc[UR18] ;  /* 0x000012081a0075b4 */ /* 0x0003e20008211000 */
[----:B--2---:R-:W-:Y:S01]  /*1c90*/  UIADD3 UR34, UPT, UPT, UR34, 0x40, URZ ;  /* 0x0000004022227890 */ /* 0x004fe2000fffe0ff */
[----:B------:R-:W-:Y:S11]  /*1ca0*/  BRA.U UP2, `(.L_x_31) ;  /* 0xfffffffd024c7547 */ /* 0x000ff6000b83ffff */
.L_x_25:
[----:B--2-4-:R-:W-:Y:S01]  /*1cb0*/  PLOP3.LUT P0, PT, PT, PT, UP5, 0x80, 0x8 ;  /* 0x000000000008781c */ /* 0x014fe20003f0f058 */
[----:B-1----:R-:W-:Y:S01]  /*1cc0*/  ULEA UR8, UR23, UR6, 0x3 ;  /* 0x0000000617087291 */ /* 0x002fe2000f8e18ff */
[----:B------:R-:W-:Y:S01]  /*1cd0*/  SHF.L.U32 R2, R15, 0x1f, RZ ;  /* 0x0000001f0f027819 */ /* 0x000fe200000006ff */
[----:B------:R-:W-:-:S10]  /*1ce0*/  UISETP.GT.AND UP0, UPT, UR7, UR5, UPT ;  /* 0x000000050700728c */ /* 0x000fd4000bf04270 */
[----:B------:R-:W-:Y:S01]  /*1cf0*/  @!P0 SYNCS.ARRIVE.TRANS64.A1T0 RZ, [UR6+0xc8], RZ ;  /* 0x0000c8ffffff89a7 */ /* 0x000fe20008100006 */
[----:B------:R1:W2:Y:S01]  /*1d00*/  SYNCS.PHASECHK.TRANS64.TRYWAIT P0, [UR8+0x40], R2 ;  /* 0x00004002ff0075a7 */ /* 0x0002a20008001108 */
[----:B------:R-:W-:Y:S05]  /*1d10*/  BRA.U !UP0, `(.L_x_32) ;  /* 0x0000000108c07547 */ /* 0x000fea000b800000 */
[----:B------:R-:W-:Y:S01]  /*1d20*/  UIADD3 UR26, UPT, UPT, UR24, UR25, URZ ;  /* 0x00000019181a7290 */ /* 0x000fe2000fffe0ff */
[----:B------:R-:W-:-:S11]  /*1d30*/  UMOV UR27, UR23 ;  /* 0x00000017001b7c82 */ /* 0x000fd60008000000 */
.L_x_38:
[----:B------:R-:W-:Y:S01]  /*1d40*/  ULEA UR17, UR27, UR6, 0x3 ;  /* 0x000000061b117291 */ /* 0x000fe2000f8e18ff */
[----:B--2---:R-:W-:Y:S01]  /*1d50*/  @P5 MOV R3, 0xc000 ;  /* 0x0000c00000035802 */ /* 0x004fe20000000f00 */
[----:B-12---:R-:W-:Y:S10]  /*1d60*/  @P0 BRA `(.L_x_33) ;  /* 0x00000000000c0947 */ /* 0x006ff40003800000 */
[----:B------:R-:W-:-:S04]  /*1d70*/  SHF.L.U32 R4, R15, 0x1f, RZ ;  /* 0x0000001f0f047819 */ /* 0x000fc800000006ff */
[----:B------:R-:W2:Y:S02]  /*1d80*/  SYNCS.PHASECHK.TRANS64.TRYWAIT P0, [UR17+0x40], R4 ;  /* 0x00004004ff0075a7 */ /* 0x000ea40008001111 */
[----:B--2---:R-:W-:Y:S05]  /*1d90*/  @!P0 BRA `(.L_x_34) ;  /* 0x0000008800b88947 */ /* 0x004fea0003800000 */
.L_x_33:
[----:B------:R2:W-:Y:S01]  /*1da0*/  @P5 SYNCS.ARRIVE.TRANS64 RZ, [UR17], R3 ;  /* 0x00000003ffff59a7 */ /* 0x0005e20008000011 */
[----:B------:R-:W-:-:S04]  /*1db0*/  ULOP3.LUT UR8, UR22, 0x2, URZ, 0xfc, !UPT ;  /* 0x0000000216087892 */ /* 0x000fc8000f8efcff */
[----:B------:R-:W-:-:S09]  /*1dc0*/  UISETP.NE.AND UP0, UPT, UR8, 0x2, UPT ;  /* 0x000000020800788c */ /* 0x000fd2000bf05270 */
[----:B------:R-:W-:Y:S05]  /*1dd0*/  BRA.U UP0, `(.L_x_35) ;  /* 0x0000000100047547 */ /* 0x000fea000b800000 */
[----:B------:R-:W-:Y:S05]  /*1de0*/  BPT.TRAP 0x1 ;  /* 0x000000040000795c */ /* 0x000fea0000300000 */
.L_x_35:
[----:B------:R-:W-:Y:S04]  /*1df0*/  BSSY.RECONVERGENT B0, `(.L_x_36) ;  /* 0x0000003000007945 */ /* 0x000fe80003800200 */
[----:B------:R-:W-:Y:S05]  /*1e00*/  @!P4 BRA `(.L_x_37) ;  /* 0x000000000004c947 */ /* 0x000fea0003800000 */
[----:B------:R-:W-:Y:S05]  /*1e10*/  BPT.TRAP 0x1 ;  /* 0x000000040000795c */ /* 0x000fea0000300000 */
.L_x_37:
[----:B------:R-:W-:Y:S05]  /*1e20*/  BSYNC.RECONVERGENT B0 ;  /* 0x0000000000007941 */ /* 0x000fea0003800200 */
.L_x_36:
        /* <DEDUP_REMOVED lines=9> */
[----:B------:R-:W-:Y:S02]  /*1ec0*/  USHF.L.U32 UR18, UR25, 0x6, URZ ;  /* 0x0000000619127899 */ /* 0x000fe400080006ff */
[----:B------:R-:W-:Y:S01]  /*1ed0*/  ULOP3.LUT UR17, UR17, 0xfefffff8, URZ, 0xc0, !UPT ;  /* 0xfefffff811117892 */ /* 0x000fe2000f8ec0ff */
[----:B-1----:R-:W-:Y:S01]  /*1ee0*/  SHF.L.U32 R2, R15, 0x1f, RZ ;  /* 0x0000001f0f027819 */ /* 0x002fe200000006ff */
[----:B------:R-:W-:Y:S02]  /*1ef0*/  UIADD3 UR16, UPT, UPT, UR16, 0x8400, URZ ;  /* 0x0000840010107890 */ /* 0x000fe4000fffe0ff */
[----:B------:R-:W-:Y:S01]  /*1f00*/  UIADD3.X UR33, UPT, UPT, URZ, UR15, URZ, UP1, !UPT ;  /* 0x0000000fff217290 */ /* 0x000fe20008ffe4ff */
[----:B------:R4:W1:Y:S01]  /*1f10*/  SYNCS.PHASECHK.TRANS64.TRYWAIT P0, [UR8+0x40], R2 ;  /* 0x00004002ff0075a7 */ /* 0x0008620008001108 */
[----:B------:R-:W-:-:S02]  /*1f20*/  ULEA UR8, UR27, UR6, 0xe ;  /* 0x000000061b087291 */ /* 0x000fc4000f8e70ff */
[----:B------:R-:W-:Y:S02]  /*1f30*/  UIADD3.X UR31, UPT, UPT, URZ, UR15, URZ, UP0, !UPT ;  /* 0x0000000fff1f7290 */ /* 0x000fe400087fe4ff */
[----:B------:R-:W-:Y:S01]  /*1f40*/  UIADD3 UR8, UPT, UPT, UR8, 0x18400, URZ ;  /* 0x0001840008087890 */ /* 0x000fe2000fffe0ff */
[----:B------:R-:W-:Y:S01]  /*1f50*/  UMOV UR28, 0x0 ;  /* 0x00000000001c7882 */ /* 0x000fe20000000000 */
[----:B------:R-:W-:Y:S01]  /*1f60*/  UMOV UR29, 0x10000000 ;  /* 0x10000000001d7882 */ /* 0x000fe20000000000 */
[----:B------:R-:W-:Y:S01]  /*1f70*/  UMOV UR19, UR35 ;  /* 0x0000002300137c82 */ /* 0x000fe20008000000 */
[----:B------:R-:W-:Y:S01]  /*1f80*/  UMOV UR20, UR36 ;  /* 0x0000002400147c82 */ /* 0x000fe20008000000 */
[----:B------:R-:W-:Y:S01]  /*1f90*/  UMOV UR12, UR36 ;  /* 0x00000024000c7c82 */ /* 0x000fe20008000000 */
[----:B------:R-:W-:Y:S01]  /*1fa0*/  UMOV UR9, UR17 ;  /* 0x0000001100097c82 */ /* 0x000fe20008000000 */
[----:B------:R-:W-:Y:S01]  /*1fb0*/  UMOV UR10, UR18 ;  /* 0x00000012000a7c82 */ /* 0x000fe20008000000 */
[----:B------:R4:W-:Y:S01]  /*1fc0*/  UTMALDG.3D.2CTA [UR16], [UR32], desc[UR28] ;  /* 0x00001c10200075b4 */ /* 0x0009e20008211000 */
[----:B------:R-:W-:Y:S01]  /*1fd0*/  UIADD3 UR25, UPT, UPT, UR25, 0x1, URZ ;  /* 0x0000000119197890 */ /* 0x000fe2000fffe0ff */
[----:B------:R-:W-:-:S03]  /*1fe0*/  UMOV UR27, UR23 ;  /* 0x00000017001b7c82 */ /* 0x000fc60008000000 */
[----:B------:R-:W-:Y:S01]  /*1ff0*/  UISETP.NE.AND UP0, UPT, UR25, UR26, UPT ;  /* 0x0000001a1900728c */ /* 0x000fe2000bf05270 */
[----:B------:R4:W-:Y:S08]  /*2000*/  UTMALDG.3D.2CTA [UR8], [UR30], desc[UR28] ;  /* 0x00001c081e0075b4 */ /* 0x0009f00008211000 */
[----:B----4-:R-:W-:Y:S05]  /*2010*/  BRA.U UP0, `(.L_x_38) ;  /* 0xfffffffd00487547 */ /* 0x010fea000b83ffff */
.L_x_32:
[C---:B-1----:R-:W-:Y:S01]  /*2020*/  LEA R2, R14.reuse, UR6, 0x3 ;  /* 0x000000060e027c11 */ /* 0x042fe2000f8e18ff */
[----:B------:R-:W-:Y:S01]  /*2030*/  NOP ;  /* 0x0000000000007918 */ /* 0x000fe20000000000 */
[----:B--2---:R-:W-:Y:S02]  /*2040*/  SHF.L.U32 R3, R13, 0x1f, RZ ;  /* 0x0000001f0d037819 */ /* 0x004fe400000006ff */
[----:B------:R-:W-:Y:S02]  /*2050*/  LEA R4, R14, UR6, 0x4 ;  /* 0x000000060e047c11 */ /* 0x000fe4000f8e20ff */
[----:B------:R-:W1:Y:S02]  /*2060*/  SYNCS.PHASECHK.TRANS64.TRYWAIT P0, [R2+URZ+0xd0], R3 ;  /* 0x0000d003020075a7 */ /* 0x000e6400080011ff */
[----:B-1----:R-:W-:Y:S05]  /*2070*/  @!P0 BRA `(.L_x_39) ;  /* 0x0000008800188947 */ /* 0x002fea0003800000 */
.L_x_237:
[----:B------:R-:W2:Y:S01]  /*2080*/  LDS.128 R4, [R4+0x160] ;  /* 0x0001600004047984 */ /* 0x000ea20000000c00 */
[----:B------:R-:W-:Y:S01]  /*2090*/  ISETP.GE.AND P0, PT, R36, 0x1, PT ;  /* 0x000000012400780c */ /* 0x000fe20003f06270 */
[----:B-1----:R-:W-:Y:S01]  /*20a0*/  VIADD R2, R2, 0xe0 ;  /* 0x000000e002027836 */ /* 0x002fe20000000000 */
[----:B------:R-:W-:Y:S01]  /*20b0*/  @!PT LDS RZ, [RZ] ;  /* 0x00000000fffff984 */ /* 0x000fe20000000800 */
[----:B------:R-:W-:Y:S01]  /*20c0*/  @!PT LDS RZ, [RZ] ;  /* 0x00000000fffff984 */ /* 0x000fe20000000800 */
[----:B------:R-:W-:Y:S01]  /*20d0*/  @!PT LDS RZ, [RZ] ;  /* 0x00000000fffff984 */ /* 0x000fe20000000800 */
[----:B------:R-:W-:Y:S01]  /*20e0*/  @!PT LDS RZ, [RZ] ;  /* 0x00000000fffff984 */ /* 0x000fe20000000800 */
[----:B------:R1:W-:Y:S06]  /*20f0*/  MEMBAR.ALL.CTA ;  /* 0x0000000000007992 */ /* 0x0003ec0000008000 */
[----:B-1----:R-:W1:Y:S01]  /*2100*/  FENCE.VIEW.ASYNC.S ;  /* 0x00000000000073c6 */ /* 0x002e620000000000 */
[----:B------:R-:W-:-:S04]  /*2110*/  PRMT R2, RZ, 0x654, R2 ;  /* 0x00000654ff027816 */ /* 0x000fc80000000002 */
[----:B-1----:R1:W-:Y:S01]  /*2120*/  SYNCS.ARRIVE.TRANS64.RED.A1T0 RZ, [R2+URZ], RZ ;  /* 0x000000ff02ff79a7 */ /* 0x0023e200081004ff */
[----:B--2---:R-:W-:-:S13]  /*2130*/  LOP3.LUT P2, RZ, R6, 0x1, RZ, 0xc0, !PT ;  /* 0x0000000106ff7812 */ /* 0x004fda000784c0ff */
[----:B------:R-:W-:Y:S01]  /*2140*/  @P2 SHF.R.U32.HI R3, RZ, 0x10, R5 ;  /* 0x00000010ff032819 */ /* 0x000fe20000011605 */
[----:B------:R-:W-:Y:S01]  /*2150*/  VOTEU.ANY UP0, P2 ;  /* 0x0000000000ff7886 */ /* 0x000fe20001000100 */
[----:B------:R-:W-:Y:S02]  /*2160*/  @P2 MOV R10, R4 ;  /* 0x00000004000a2202 */ /* 0x000fe40000000f00 */
[----:B------:R-:W-:Y:S02]  /*2170*/  @P2 R2UR.BROADCAST UR8, R3 ;  /* 0x00000000030822ca */ /* 0x000fe400008e0000 */
[----:B------:R-:W-:-:S11]  /*2180*/  @P2 LOP3.LUT R9, R5, 0xffff, RZ, 0xc0, !PT ;  /* 0x0000ffff05092812 */ /* 0x000fd600078ec0ff */
[----:B------:R-:W-:Y:S01]  /*2190*/  @UP0 UMOV UR36, UR8 ;  /* 0x0000000800240c82 */ /* 0x000fe20008000000 */
[----:B-1----:R-:W-:Y:S05]  /*21a0*/  @!P0 BRA `(.L_x_40) ;  /* 0x0000000000b88947 */ /* 0x002fea0003800000 */
[----:B------:R-:W3:Y:S01]  /*21b0*/  LDC.64 R4, c[0x0][0xb18] ;  /* 0x0002c600ff047b82 */ /* 0x000ee20000000a00 */
[----:B------:R-:W-:-:S07]  /*21c0*/  ISETP.NE.AND P3, PT, R36, 0x1, PT ;  /* 0x000000012400780c */ /* 0x000fce0003f65270 */
[----:B------:R-:W1:Y:S08]  /*21d0*/  LDC.64 R6, c[0x0][0xb10] ;  /* 0x0002c400ff067b82 */ /* 0x000e700000000a00 */
[----:B------:R-:W2:Y:S08]  /*21e0*/  LDC R18, c[0x0][0xb20] ;  /* 0x0002c800ff127b82 */ /* 0x000eb00000000800 */
[----:B------:R-:W4:Y:S01]  /*21f0*/  LDC R19, c[0x0][0xb0c] ;  /* 0x0002c300ff137b82 */ /* 0x000f220000000800 */
[----:B---3--:R-:W-:Y:S01]  /*2200*/  IMAD.HI.U32 R21, R0, R5, RZ ;  /* 0x0000000500157227 */ /* 0x008fe200078e00ff */
[----:B------:R-:W-:-:S03]  /*2210*/  ISETP.NE.AND P0, PT, R4, 0x1, PT ;  /* 0x000000010400780c */ /* 0x000fc60003f05270 */
[----:B------:R-:W-:-:S03]  /*2220*/  IMAD.HI.U32 R5, R9, R5, RZ ;  /* 0x0000000509057227 */ /* 0x000fc600078e00ff */
[----:B------:R-:W3:Y:S01]  /*2230*/  LDC.64 R2, c[0x0][0xb28] ;  /* 0x0002ca00ff027b82 */ /* 0x000ee20000000a00 */
[----:B-1----:R-:W-:-:S04]  /*2240*/  IMAD.HI.U32 R22, R8, R6, RZ ;  /* 0x0000000608167227 */ /* 0x002fc800078e00ff */
[----:B------:R-:W-:Y:S01]  /*2250*/  IMAD.HI.U32 R23, R10, R6, RZ ;  /* 0x000000060a177227 */ /* 0x000fe200078e00ff */
[----:B------:R-:W-:Y:S02]  /*2260*/  SHF.R.U32.HI R22, RZ, R7, R22 ;  /* 0x00000007ff167219 */ /* 0x000fe40000011616 */
[-C--:B--2---:R-:W-:Y:S02]  /*2270*/  SHF.R.U32.HI R21, RZ, R18.reuse, R21 ;  /* 0x00000012ff157219 */ /* 0x084fe40000011615 */
[----:B------:R-:W-:Y:S02]  /*2280*/  SHF.R.U32.HI R5, RZ, R18, R5 ;  /* 0x00000012ff057219 */ /* 0x000fe40000011605 */
[----:B------:R-:W-:Y:S02]  /*2290*/  SEL R21, R0, R21, !P0 ;  /* 0x0000001500157207 */ /* 0x000fe40004000000 */
[----:B------:R-:W-:Y:S02]  /*22a0*/  SHF.R.U32.HI R23, RZ, R7, R23 ;  /* 0x00000007ff177219 */ /* 0x000fe40000011617 */
[----:B----4-:R-:W-:-:S02]  /*22b0*/  ISETP.NE.AND P1, PT, R19, 0x1, PT ;  /* 0x000000011300780c */ /* 0x010fc40003f25270 */
[----:B------:R-:W-:Y:S02]  /*22c0*/  SEL R5, R9, R5, !P0 ;  /* 0x0000000509057207 */ /* 0x000fe40004000000 */
[----:B------:R-:W-:Y:S02]  /*22d0*/  SEL R22, R8, R22, !P1 ;  /* 0x0000001608167207 */ /* 0x000fe40004800000 */
[----:B------:R-:W-:Y:S01]  /*22e0*/  SEL R23, R10, R23, !P1 ;  /* 0x000000170a177207 */ /* 0x000fe20004800000 */
[----:B---3--:R-:W-:-:S04]  /*22f0*/  IMAD.HI.U32 R20, R21, R2, RZ ;  /* 0x0000000215147227 */ /* 0x008fc800078e00ff */
        /* <DEDUP_REMOVED lines=10> */
[----:B------:R-:W-:-:S04]  /*23a0*/  @!P0 IMAD.HI.U32 R7, R23, R2, RZ ;  /* 0x0000000217078227 */ /* 0x000fc800078e00ff */
[----:B------:R-:W-:Y:S01]  /*23b0*/  IMAD.MOV R2, RZ, RZ, -R6 ;  /* 0x000000ffff027224 */ /* 0x000fe200078e0a06 */
[----:B------:R-:W-:Y:S02]  /*23c0*/  @!P0 SHF.R.U32.HI R3, RZ, R3, R7 ;  /* 0x00000003ff038219 */ /* 0x000fe40000011607 */
[----:B------:R-:W-:Y:S01]  /*23d0*/  IADD3 R7, PT, PT, -R5, RZ, RZ ;  /* 0x000000ff05077210 */ /* 0x000fe20007ffe1ff */
[----:B------:R-:W-:Y:S01]  /*23e0*/  IMAD R2, R36, R2, R5 ;  /* 0x0000000224027224 */ /* 0x000fe200078e0205 */
        /* <DEDUP_REMOVED lines=10> */
.L_x_40:
[----:B------:R-:W1:Y:S02]  /*2490*/  LDCU UR8, c[0x0][0xb30] ;  /* 0x00016600ff0877ac */ /* 0x000e640008000800 */
[----:B-1----:R-:W-:-:S09]  /*24a0*/  UISETP.NE.AND UP0, UPT, UR8, 0x1, UPT ;  /* 0x000000010800788c */ /* 0x002fd2000bf05270 */
[----:B------:R-:W-:Y:S05]  /*24b0*/  BRA.U UP0, `(.L_x_41) ;  /* 0x0000000100407547 */ /* 0x000fea000b800000 */
[----:B------:R-:W1:Y:S08]  /*24c0*/  LDC.64 R4, c[0x0][0xb10] ;  /* 0x0002c400ff047b82 */ /* 0x000e700000000a00 */
[----:B------:R-:W2:Y:S08]  /*24d0*/  LDC.64 R2, c[0x0][0xb18] ;  /* 0x0002c600ff027b82 */ /* 0x000eb00000000a00 */
[----:B------:R-:W4:Y:S08]  /*24e0*/  LDC R6, c[0x0][0xb20] ;  /* 0x0002c800ff067b82 */ /* 0x000f300000000800 */
[----:B------:R-:W3:Y:S01]  /*24f0*/  LDC R7, c[0x0][0xb0c] ;  /* 0x0002c300ff077b82 */ /* 0x000ee20000000800 */
[----:B-1----:R-:W-:-:S05]  /*2500*/  IMAD.HI.U32 R4, R10, R4, RZ ;  /* 0x000000040a047227 */ /* 0x002fca00078e00ff */
[----:B------:R-:W-:Y:S01]  /*2510*/  SHF.R.U32.HI R4, RZ, R5, R4 ;  /* 0x00000005ff047219 */ /* 0x000fe20000011604 */
[----:B--2---:R-:W-:Y:S01]  /*2520*/  IMAD.HI.U32 R3, R9, R3, RZ ;  /* 0x0000000309037227 */ /* 0x004fe200078e00ff */
[----:B------:R-:W-:-:S04]  /*2530*/  ISETP.NE.AND P0, PT, R2, 0x1, PT ;  /* 0x000000010200780c */ /* 0x000fc80003f05270 */
[----:B----4-:R-:W-:-:S04]  /*2540*/  SHF.R.U32.HI R3, RZ, R6, R3 ;  /* 0x00000006ff037219 */ /* 0x010fc80000011603 */
[----:B------:R-:W-:Y:S02]  /*2550*/  SEL R3, R9, R3, !P0 ;  /* 0x0000000309037207 */ /* 0x000fe40004000000 */
[----:B---3--:R-:W-:-:S04]  /*2560*/  ISETP.NE.AND P1, PT, R7, 0x1, PT ;  /* 0x000000010700780c */ /* 0x008fc80003f25270 */
[----:B------:R-:W-:-:S05]  /*2570*/  SEL R4, R10, R4, !P1 ;  /* 0x000000040a047207 */ /* 0x000fca0004800000 */
[----:B------:R-:W-:Y:S02]  /*2580*/  IMAD.IADD R5, R3, 0x1, -R4 ;  /* 0x0000000103057824 */ /* 0x000fe400078e0a04 */
[----:B------:R-:W-:Y:S02]  /*2590*/  IMAD.IADD R3, R4, 0x1, -R3 ;  /* 0x0000000104037824 */ /* 0x000fe400078e0a03 */
[----:B------:R-:W-:Y:S02]  /*25a0*/  IMAD R10, R5, R7, R10 ;  /* 0x00000007050a7224 */ /* 0x000fe400078e020a */
[----:B------:R-:W-:-:S07]  /*25b0*/  IMAD R9, R3, R2, R9 ;  /* 0x0000000203097224 */ /* 0x000fce00078e0209 */
.L_x_41:
[----:B------:R-:W-:Y:S01]  /*25c0*/  VIADD R14, R14, 0x1 ;  /* 0x000000010e0e7836 */ /* 0x000fe20000000000 */
[----:B------:R-:W-:Y:S01]  /*25d0*/  UPLOP3.LUT UP5, UPT, UPT, UPT, UPT, 0x80, 0x8 ;  /* 0x000000000008789c */ /* 0x000fe20003faf070 */
[----:B------:R-:W-:Y:S02]  /*25e0*/  IMAD.IADD R23, R10, 0x1, R100 ;  /* 0x000000010a177824 */ /* 0x000fe400078e0264 */
[----:B------:R-:W-:Y:S01]  /*25f0*/  IMAD.IADD R22, R9, 0x1, R83 ;  /* 0x0000000109167824 */ /* 0x000fe200078e0253 */
[----:B------:R-:W-:-:S04]  /*2600*/  ISETP.NE.AND P0, PT, R14, 0x2, PT ;  /* 0x000000020e00780c */ /* 0x000fc80003f05270 */
[----:B------:R-:W-:Y:S02]  /*2610*/  SEL R2, RZ, 0x1, P0 ;  /* 0x00000001ff027807 */ /* 0x000fe40000000000 */
[----:B------:R-:W-:Y:S02]  /*2620*/  SEL R14, R14, RZ, P0 ;  /* 0x000000ff0e0e7207 */ /* 0x000fe40000000000 */
[----:B------:R-:W-:Y:S01]  /*2630*/  LOP3.LUT R13, R13, R2, RZ, 0x3c, !PT ;  /* 0x000000020d0d7212 */ /* 0x000fe200078e3cff */
[----:B------:R-:W-:Y:S06]  /*2640*/  @P2 BRA `(.L_x_42) ;  /* 0xfffffff000542947 */ /* 0x000fec000383ffff */
[----:B------:R-:W-:Y:S01]  /*2650*/  UIADD3 UR6, UPT, UPT, UR6, 0x40, URZ ;  /* 0x0000004006067890 */ /* 0x000fe2000fffe0ff */
[----:B------:R-:W-:-:S03]  /*2660*/  SHF.L.U32 R2, R15, 0x1f, RZ ;  /* 0x0000001f0f027819 */ /* 0x000fc600000006ff */
[----:B------:R-:W-:-:S09]  /*2670*/  ULEA UR4, UR23, UR6, 0x3 ;  /* 0x0000000617047291 */ /* 0x000fd2000f8e18ff */
[----:B------:R-:W1:Y:S02]  /*2680*/  SYNCS.PHASECHK.TRANS64.TRYWAIT P0, [UR4], R2 ;  /* 0x00000002ff0075a7 */ /* 0x000e640008001104 */
[----:B-1----:R-:W-:Y:S05]  /*2690*/  @!P0 BRA `(.L_x_43) ;  /* 0x0000008000a48947 */ /* 0x002fea0003800000 */
.L_x_239:
[----:B------:R-:W-:-:S04]  /*26a0*/  UIADD3 UR5, UPT, UPT, UR23, 0x1, URZ ;  /* 0x0000000117057890 */ /* 0x000fc8000fffe0ff */
[----:B------:R-:W-:-:S04]  /*26b0*/  UISETP.NE.AND UP0, UPT, UR5, 0x8, UPT ;  /* 0x000000080500788c */ /* 0x000fc8000bf05270 */
[----:B------:R-:W-:Y:S02]  /*26c0*/  USEL UR7, URZ, 0x1, UP0 ;  /* 0x00000001ff077887 */ /* 0x000fe40008000000 */
[----:B------:R-:W-:-:S04]  /*26d0*/  USEL UR5, UR5, URZ, UP0 ;  /* 0x000000ff05057287 */ /* 0x000fc80008000000 */
[----:B------:R-:W-:Y:S01]  /*26e0*/  ULEA UR4, UR5, UR6, 0x3 ;  /* 0x0000000605047291 */ /* 0x000fe2000f8e18ff */
[----:B-1----:R-:W-:-:S04]  /*26f0*/  LOP3.LUT R2, R15, UR7, RZ, 0x3c, !PT ;  /* 0x000000070f027c12 */ /* 0x002fc8000f8e3cff */
[----:B------:R-:W-:-:S04]  /*2700*/  SHF.L.U32 R3, R2, 0x1f, RZ ;  /* 0x0000001f02037819 */ /* 0x000fc800000006ff */
[----:B------:R-:W1:Y:S02]  /*2710*/  SYNCS.PHASECHK.TRANS64.TRYWAIT P0, [UR4], R3 ;  /* 0x00000003ff0075a7 */ /* 0x000e640008001104 */
[----:B-1----:R-:W-:Y:S05]  /*2720*/  @!P0 BRA `(.L_x_44) ;  /* 0x0000008000988947 */ /* 0x002fea0003800000 */
.L_x_241:
[----:B------:R-:W-:-:S04]  /*2730*/  UIADD3 UR5, UPT, UPT, UR5, 0x1, URZ ;  /* 0x0000000105057890 */ /* 0x000fc8000fffe0ff */
[----:B------:R-:W-:-:S04]  /*2740*/  UISETP.NE.AND UP0, UPT, UR5, 0x8, UPT ;  /* 0x000000080500788c */ /* 0x000fc8000bf05270 */
[----:B------:R-:W-:Y:S02]  /*2750*/  USEL UR7, URZ, 0x1, UP0 ;  /* 0x00000001ff077887 */ /* 0x000fe40008000000 */
[----:B------:R-:W-:-:S04]  /*2760*/  USEL UR5, UR5, URZ, UP0 ;  /* 0x000000ff05057287 */ /* 0x000fc80008000000 */
[----:B------:R-:W-:Y:S01]  /*2770*/  ULEA UR4, UR5, UR6, 0x3 ;  /* 0x0000000605047291 */ /* 0x000fe2000f8e18ff */
[----:B------:R-:W-:-:S04]  /*2780*/  LOP3.LUT R2, R2, UR7, RZ, 0x3c, !PT ;  /* 0x0000000702027c12 */ /* 0x000fc8000f8e3cff */
[----:B-1----:R-:W-:-:S04]  /*2790*/  SHF.L.U32 R3, R2, 0x1f, RZ ;  /* 0x0000001f02037819 */ /* 0x002fc800000006ff */
[----:B------:R-:W1:Y:S02]  /*27a0*/  SYNCS.PHASECHK.TRANS64.TRYWAIT P0, [UR4], R3 ;  /* 0x00000003ff0075a7 */ /* 0x000e640008001104 */
[----:B-1----:R-:W-:Y:S05]  /*27b0*/  @!P0 BRA `(.L_x_45) ;  /* 0x00000080008c8947 */ /* 0x002fea0003800000 */
.L_x_243:
        /* <DEDUP_REMOVED lines=9> */
.L_x_245:
        /* <DEDUP_REMOVED lines=9> */
.L_x_247:
        /* <DEDUP_REMOVED lines=9> */
.L_x_249:
        /* <DEDUP_REMOVED lines=9> */
.L_x_251:
[----:B------:R-:W-:-:S04]  /*2a00*/  UIADD3 UR5, UPT, UPT, UR5, 0x1, URZ ;  /* 0x0000000105057890 */ /* 0x000fc8000fffe0ff */
[----:B------:R-:W-:-:S04]  /*2a10*/  UISETP.NE.AND UP0, UPT, UR5, 0x8, UPT ;  /* 0x000000080500788c */ /* 0x000fc8000bf05270 */
[----:B------:R-:W-:Y:S02]  /*2a20*/  USEL UR4, URZ, 0x1, UP0 ;  /* 0x00000001ff047887 */ /* 0x000fe40008000000 */
[----:B------:R-:W-:-:S04]  /*2a30*/  USEL UR5, UR5, URZ, UP0 ;  /* 0x000000ff05057287 */ /* 0x000fc80008000000 */
[----:B------:R-:W-:Y:S01]  /*2a40*/  ULEA UR5, UR5, UR6, 0x3 ;  /* 0x0000000605057291 */ /* 0x000fe2000f8e18ff */
[----:B------:R-:W-:-:S04]  /*2a50*/  LOP3.LUT R2, R2, UR4, RZ, 0x3c, !PT ;  /* 0x0000000402027c12 */ /* 0x000fc8000f8e3cff */
[----:B------:R-:W-:Y:S01]  /*2a60*/  SHF.L.U32 R2, R2, 0x1f, RZ ;  /* 0x0000001f02027819 */ /* 0x000fe200000006ff */
[----:B-1-3--:R-:W-:-:S07]  /*2a70*/  IMAD.U32 R0, RZ, RZ, UR5 ;  /* 0x00000005ff007e24 */ /* 0x00afce000f8e00ff */
.L_x_50:
[----:B-1----:R1:W2:Y:S02]  /*2a80*/  SYNCS.PHASECHK.TRANS64.TRYWAIT P0, [R0+URZ], R2 ;  /* 0x00000002000075a7 */ /* 0x0022a400080011ff */
[----:B--2---:R-:W-:Y:S05]  /*2a90*/  @!P0 NANOSLEEP.SYNCS 0x989680 ;  /* 0x009896800000895d */ /* 0x004fea0003900000 */
[----:B------:R-:W2:Y:S02]  /*2aa0*/  @!P0 SYNCS.PHASECHK.TRANS64 P0, [R0+URZ], R2 ;  /* 0x00000002000085a7 */ /* 0x000ea400080010ff */
[----:B--2---:R-:W-:Y:S05]  /*2ab0*/  @P0 EXIT ;  /* 0x000000000000094d */ /* 0x004fea0003800000 */
[----:B------:R-:W-:Y:S05]  /*2ac0*/  BRA `(.L_x_50) ;  /* 0xfffffffc00ec7947 */ /* 0x000fea000383ffff */
.L_x_22:
[----:B------:R-:W-:-:S04]  /*2ad0*/  UISETP.NE.AND UP1, UPT, UR37, URZ, UPT ;  /* 0x000000ff2500728c */ /* 0x000fc8000bf25270 */
[----:B------:R-:W-:-:S09]  /*2ae0*/  UISETP.NE.OR UP1, UPT, UR10, 0x1, UP1 ;  /* 0x000000010a00788c */ /* 0x000fd20008f25670 */
[----:B------:R-:W-:Y:S05]  /*2af0*/  BRA.U UP1, `(.L_x_51) ;  /* 0x00000005014c7547 */ /* 0x000fea000b800000 */
[----:B------:R-:W-:Y:S01]  /*2b00*/  HFMA2 R11, -RZ, RZ, 0, 0 ;  /* 0x00000000ff0b7431 */ /* 0x000fe200000001ff */
[----:B------:R-:W-:Y:S01]  /*2b10*/  ISETP.GE.U32.AND P2, PT, R10, 0x2, PT ;  /* 0x000000020a00780c */ /* 0x000fe20003f46070 */
[----:B------:R-:W-:Y:S01]  /*2b20*/  IMAD.MOV.U32 R12, RZ, RZ, 0x1 ;  /* 0x00000001ff0c7424 */ /* 0x000fe200078e00ff */
[----:B------:R-:W-:Y:S01]  /*2b30*/  CS2R R8, SRZ ;  /* 0x0000000000087805 */ /* 0x000fe2000001ff00 */
[----:B------:R-:W-:Y:S01]  /*2b40*/  IMAD.MOV.U32 R3, RZ, RZ, RZ ;  /* 0x000000ffff037224 */ /* 0x000fe200078e00ff */
[----:B------:R-:W-:Y:S01]  /*2b50*/  UMOV UR4, 0x400 ;  /* 0x0000040000047882 */ /* 0x000fe20000000000 */
[----:B------:R-:W-:Y:S01]  /*2b60*/  UMOV UR6, URZ ;  /* 0x000000ff00067c82 */ /* 0x000fe20008000000 */
[----:B------:R-:W-:-:S12]  /*2b70*/  ULEA UR37, UR37, UR4, 0x18 ;  /* 0x0000000425257291 */ /* 0x000fd8000f8ec0ff */
.L_x_55:
[----:B------:R-:W-:Y:S02]  /*2b80*/  LEA R0, R3, UR37, 0x3 ;  /* 0x0000002503007c11 */ /* 0x000fe4000f8e18ff */
[----:B------:R-:W-:-:S03]  /*2b90*/  SHF.L.U32 R4, R8, 0x1f, RZ ;  /* 0x0000001f08047819 */ /* 0x000fc600000006ff */
[----:B------:R-:W-:Y:S01]  /*2ba0*/  VIADD R5, R0, 0x140 ;  /* 0x0000014000057836 */ /* 0x000fe20000000000 */
[----:B------:R-:W1:Y:S02]  /*2bb0*/  SYNCS.PHASECHK.TRANS64.TRYWAIT P0, [R0+URZ+0x130], R4 ;  /* 0x00013004000075a7 */ /* 0x000e6400080011ff */
[----:B-1----:R-:W-:Y:S05]  /*2bc0*/  @!P0 BRA `(.L_x_52) ;  /* 0x0000008000008947 */ /* 0x002fea0003800000 */
.L_x_252:
[----:B------:R-:W-:Y:S01]  /*2bd0*/  ULEA UR5, UR6, UR37, 0x3 ;  /* 0x0000002506057291 */ /* 0x000fe2000f8e18ff */
[----:B-1----:R-:W-:Y:S01]  /*2be0*/  PRMT R0, RZ, 0x654, R5 ;  /* 0x00000654ff007816 */ /* 0x002fe20000000005 */
[----:B------:R-:W-:Y:S01]  /*2bf0*/  @!P2 IMAD.MOV.U32 R4, RZ, RZ, 0x10 ;  /* 0x00000010ff04a424 */ /* 0x000fe200078e00ff */
[----:B------:R-:W-:Y:S01]  /*2c00*/  SHF.L.U32 R5, R12, 0x1f, RZ ;  /* 0x0000001f0c057819 */ /* 0x000fe200000006ff */
[----:B------:R-:W-:Y:S01]  /*2c10*/  UIADD3 UR4, UPT, UPT, UR5, 0xd0, URZ ;  /* 0x000000d005047890 */ /* 0x000fe2000fffe0ff */
[----:B------:R1:W-:Y:S05]  /*2c20*/  SYNCS.ARRIVE.TRANS64.RED.A1T0 RZ, [R0+URZ], RZ ;  /* 0x000000ff00ff79a7 */ /* 0x0003ea00081004ff */
[----:B------:R-:W-:Y:S01]  /*2c30*/  IMAD.U32 R6, RZ, RZ, UR4 ;  /* 0x00000004ff067e24 */ /* 0x000fe2000f8e00ff */
[----:B------:R-:W2:Y:S04]  /*2c40*/  SYNCS.PHASECHK.TRANS64.TRYWAIT P0, [UR5+0xe0], R5 ;  /* 0x0000e005ff0075a7 */ /* 0x000ea80008001105 */
[----:B------:R-:W-:Y:S01]  /*2c50*/  PRMT R6, R10, 0x654, R6 ;  /* 0x000006540a067816 */ /* 0x000fe20000000006 */
[----:B-12---:R-:W-:Y:S06]  /*2c60*/  @!P0 BRA `(.L_x_53) ;  /* 0x0000007c00ec8947 */ /* 0x006fec0003800000 */
.L_x_254:
[----:B------:R-:W-:Y:S01]  /*2c70*/  ULEA UR4, UR6, UR37, 0x4 ;  /* 0x0000002506047291 */ /* 0x000fe2000f8e20ff */
[----:B------:R-:W-:Y:S01]  /*2c80*/  SEL R2, R6, R2, !P2 ;  /* 0x0000000206027207 */ /* 0x000fe20005000000 */
[----:B------:R-:W-:Y:S01]  /*2c90*/  UIADD3 UR5, UPT, UPT, UR5, 0xd0, URZ ;  /* 0x000000d005057890 */ /* 0x000fe2000fffe0ff */
[----:B-1----:R-:W-:Y:S01]  /*2ca0*/  LEA R0, R11, UR37, 0x3 ;  /* 0x000000250b007c11 */ /* 0x002fe2000f8e18ff */
[----:B------:R-:W-:Y:S01]  /*2cb0*/  UIADD3 UR4, UPT, UPT, UR4, 0x160, URZ ;  /* 0x0000016004047890 */ /* 0x000fe2000fffe0ff */
[----:B------:R1:W-:Y:S01]  /*2cc0*/  @!P2 SYNCS.ARRIVE.TRANS64.RED RZ, [R2+URZ], R4 ;  /* 0x0000000402ffa9a7 */ /* 0x0003e200080004ff */
[----:B------:R-:W-:Y:S01]  /*2cd0*/  UIADD3 UR6, UPT, UPT, UR6, 0x1, URZ ;  /* 0x0000000106067890 */ /* 0x000fe2000fffe0ff */
[----:B------:R-:W-:-:S03]  /*2ce0*/  VIADD R3, R3, 0x1 ;  /* 0x0000000103037836 */ /* 0x000fc60000000000 */
[----:B------:R-:W-:Y:S02]  /*2cf0*/  UISETP.NE.AND UP0, UPT, UR6, 0x2, UPT ;  /* 0x000000020600788c */ /* 0x000fe4000bf05270 */
[----:B------:R-:W-:Y:S01]  /*2d00*/  ISETP.NE.AND P0, PT, R3, 0x2, PT ;  /* 0x000000020300780c */ /* 0x000fe20003f05270 */
[----:B------:R-:W-:Y:S06]  /*2d10*/  UGETNEXTWORKID.BROADCAST [UR4], [UR5] ;  /* 0x00000000040073ca */ /* 0x000fec0008000100 */
[----:B------:R-:W-:Y:S02]  /*2d20*/  USEL UR4, URZ, 0x1, UP0 ;  /* 0x00000001ff047887 */ /* 0x000fe40008000000 */
[----:B------:R-:W-:-:S04]  /*2d30*/  USEL UR6, UR6, URZ, UP0 ;  /* 0x000000ff06067287 */ /* 0x000fc80008000000 */
[----:B------:R-:W-:Y:S02]  /*2d40*/  LOP3.LUT R12, R12, UR4, RZ, 0x3c, !PT ;  /* 0x000000040c0c7c12 */ /* 0x000fe4000f8e3cff */
[----:B-1----:R-:W-:-:S04]  /*2d50*/  SHF.L.U32 R4, R9, 0x1f, RZ ;  /* 0x0000001f09047819 */ /* 0x002fc800000006ff */
[----:B------:R-:W1:Y:S02]  /*2d60*/  SYNCS.PHASECHK.TRANS64.TRYWAIT P1, [R0+URZ+0xd0], R4 ;  /* 0x0000d004000075a7 */ /* 0x000e6400080211ff */
[----:B-1----:R-:W-:Y:S05]  /*2d70*/  @!P1 BRA `(.L_x_54) ;  /* 0x0000007c00c09947 */ /* 0x002fea0003800000 */
.L_x_255:
[----:B-1----:R-:W-:Y:S01]  /*2d80*/  LEA R4, R11, UR37, 0x4 ;  /* 0x000000250b047c11 */ /* 0x002fe2000f8e20ff */
[----:B------:R-:W-:Y:S01]  /*2d90*/  VIADD R0, R0, 0xe0 ;  /* 0x000000e000007836 */ /* 0x000fe20000000000 */
[----:B------:R-:W-:Y:S01]  /*2da0*/  SEL R3, R3, RZ, P0 ;  /* 0x000000ff03037207 */ /* 0x000fe20000000000 */
[----:B------:R-:W-:-:S03]  /*2db0*/  VIADD R11, R11, 0x1 ;  /* 0x000000010b0b7836 */ /* 0x000fc60000000000 */
[----:B------:R-:W1:Y:S01]  /*2dc0*/  LDS.128 R4, [R4+0x160] ;  /* 0x0001600004047984 */ /* 0x000e620000000c00 */
[----:B------:R-:W-:Y:S02]  /*2dd0*/  PRMT R0, RZ, 0x654, R0 ;  /* 0x00000654ff007816 */ /* 0x000fe40000000000 */
[C---:B------:R-:W-:Y:S01]  /*2de0*/  ISETP.NE.AND P1, PT, R11.reuse, 0x2, PT ;  /* 0x000000020b00780c */ /* 0x040fe20003f25270 */
[----:B------:R-:W-:Y:S01]  /*2df0*/  @!PT LDS RZ, [RZ] ;  /* 0x00000000fffff984 */ /* 0x000fe20000000800 */
[----:B------:R-:W-:Y:S01]  /*2e00*/  @!PT LDS RZ, [RZ] ;  /* 0x00000000fffff984 */ /* 0x000fe20000000800 */
[----:B------:R-:W-:Y:S01]  /*2e10*/  @!PT LDS RZ, [RZ] ;  /* 0x00000000fffff984 */ /* 0x000fe20000000800 */
[----:B------:R-:W-:Y:S01]  /*2e20*/  @!PT LDS RZ, [RZ] ;  /* 0x00000000fffff984 */ /* 0x000fe20000000800 */
[----:B------:R2:W-:Y:S06]  /*2e30*/  MEMBAR.ALL.CTA ;  /* 0x0000000000007992 */ /* 0x0005ec0000008000 */
[----:B--2---:R-:W2:Y:S01]  /*2e40*/  FENCE.VIEW.ASYNC.S ;  /* 0x00000000000073c6 */ /* 0x004ea20000000000 */
[----:B------:R-:W-:Y:S01]  /*2e50*/  SEL R11, R11, RZ, P1 ;  /* 0x000000ff0b0b7207 */ /* 0x000fe20000800000 */
[----:B--2---:R2:W-:Y:S01]  /*2e60*/  SYNCS.ARRIVE.TRANS64.RED.A1T0 RZ, [R0+URZ], RZ ;  /* 0x000000ff00ff79a7 */ /* 0x0045e200081004ff */
[----:B-1----:R-:W-:-:S02]  /*2e70*/  LOP3.LUT P3, RZ, R6, 0x1, RZ, 0xc0, !PT ;  /* 0x0000000106ff7812 */ /* 0x002fc4000786c0ff */
[----:B------:R-:W-:-:S04]  /*2e80*/  SEL R4, RZ, 0x1, P1 ;  /* 0x00000001ff047807 */ /* 0x000fc80000800000 */
[----:B------:R-:W-:Y:S02]  /*2e90*/  LOP3.LUT R9, R9, R4, RZ, 0x3c, !PT ;  /* 0x0000000409097212 */ /* 0x000fe400078e3cff */
[----:B--2---:R-:W-:-:S04]  /*2ea0*/  SEL R0, RZ, 0x1, P0 ;  /* 0x00000001ff007807 */ /* 0x004fc80000000000 */
[----:B------:R-:W-:Y:S01]  /*2eb0*/  LOP3.LUT R8, R8, R0, RZ, 0x3c, !PT ;  /* 0x0000000008087212 */ /* 0x000fe200078e3cff */
[----:B------:R-:W-:Y:S06]  /*2ec0*/  @P3 BRA `(.L_x_55) ;  /* 0xfffffffc002c3947 */ /* 0x000fec000383ffff */
[----:B------:R-:W-:Y:S01]  /*2ed0*/  ULEA UR5, UR6, UR37, 0x3 ;  /* 0x0000002506057291 */ /* 0x000fe2000f8e18ff */
[----:B------:R-:W-:-:S08]  /*2ee0*/  SHF.L.U32 R2, R12, 0x1f, RZ ;  /* 0x0000001f0c027819 */ /* 0x000fd000000006ff */
[----:B------:R-:W1:Y:S02]  /*2ef0*/  SYNCS.PHASECHK.TRANS64 P0, [UR5+0xe0], R2 ;  /* 0x0000e002ff0075a7 */ /* 0x000e640008001005 */
[----:B-1----:R-:W-:Y:S05]  /*2f00*/  @P0 BRA `(.L_x_56) ;  /* 0x0000000000080947 */ /* 0x002fea0003800000 */
[----:B------:R-:W1:Y:S02]  /*2f10*/  SYNCS.PHASECHK.TRANS64.TRYWAIT P0, [UR5+0xe0], R2 ;  /* 0x0000e002ff0075a7 */ /* 0x000e640008001105 */
[----:B-1----:R-:W-:Y:S05]  /*2f20*/  @!P0 BRA `(.L_x_57) ;  /* 0x0000007c00688947 */ /* 0x002fea0003800000 */
.L_x_56:
[----:B------:R-:W-:-:S04]  /*2f30*/  UIADD3 UR4, UPT, UPT, UR6, 0x1, URZ ;  /* 0x0000000106047890 */ /* 0x000fc8000fffe0ff */
[----:B------:R-:W-:-:S04]  /*2f40*/  UISETP.NE.AND UP0, UPT, UR4, 0x2, UPT ;  /* 0x000000020400788c */ /* 0x000fc8000bf05270 */
[----:B------:R-:W-:Y:S02]  /*2f50*/  USEL UR7, URZ, 0x1, UP0 ;  /* 0x00000001ff077887 */ /* 0x000fe40008000000 */
[----:B------:R-:W-:-:S04]  /*2f60*/  USEL UR4, UR4, URZ, UP0 ;  /* 0x000000ff04047287 */ /* 0x000fc80008000000 */
[----:B------:R-:W-:Y:S01]  /*2f70*/  ULEA UR4, UR4, UR37, 0x3 ;  /* 0x0000002504047291 */ /* 0x000fe2000f8e18ff */
[----:B-1----:R-:W-:-:S04]  /*2f80*/  LOP3.LUT R2, R12, UR7, RZ, 0x3c, !PT ;  /* 0x000000070c027c12 */ /* 0x002fc8000f8e3cff */
[----:B------:R-:W-:-:S04]  /*2f90*/  SHF.L.U32 R0, R2, 0x1f, RZ ;  /* 0x0000001f02007819 */ /* 0x000fc800000006ff */
[----:B------:R-:W1:Y:S02]  /*2fa0*/  SYNCS.PHASECHK.TRANS64 P0, [UR4+0xe0], R0 ;  /* 0x0000e000ff0075a7 */ /* 0x000e640008001004 */
[----:B-1----:R-:W-:Y:S05]  /*2fb0*/  @P0 EXIT ;  /* 0x000000000000094d */ /* 0x002fea0003800000 */
[----:B------:R-:W-:Y:S02]  /*2fc0*/  SHF.L.U32 R2, R2, 0x1f, RZ ;  /* 0x0000001f02027819 */ /* 0x000fe400000006ff */
[----:B------:R-:W-:-:S07]  /*2fd0*/  MOV R0, UR4 ;  /* 0x0000000400007c02 */ /* 0x000fce0008000f00 */
.L_x_58:
[----:B-1----:R1:W2:Y:S02]  /*2fe0*/  SYNCS.PHASECHK.TRANS64.TRYWAIT P0, [R0+URZ+0xe0], R2 ;  /* 0x0000e002000075a7 */ /* 0x0022a400080011ff */
[----:B--2---:R-:W-:Y:S05]  /*2ff0*/  @!P0 NANOSLEEP.SYNCS 0x989680 ;  /* 0x009896800000895d */ /* 0x004fea0003900000 */
[----:B------:R-:W2:Y:S02]  /*3000*/  @!P0 SYNCS.PHASECHK.TRANS64 P0, [R0+URZ+0xe0], R2 ;  /* 0x0000e002000085a7 */ /* 0x000ea400080010ff */
[----:B--2---:R-:W-:Y:S05]  /*3010*/  @P0 EXIT ;  /* 0x000000000000094d */ /* 0x004fea0003800000 */
[----:B------:R-:W-:Y:S05]  /*3020*/  BRA `(.L_x_58) ;  /* 0xfffffffc00ec7947 */ /* 0x000fea000383ffff */
.L_x_51:
[----:B------:R-:W-:Y:S05]  /*3030*/  BRA.U UP4, `(.L_x_59) ;  /* 0x0000001104d87547 */ /* 0x000fea000b800000 */
[----:B------:R-:W-:Y:S01]  /*3040*/  UMOV UR6, 0x40 ;  /* 0x0000004000067882 */ /* 0x000fe20000000000 */
[----:B------:R-:W-:Y:S01]  /*3050*/  NOP ;  /* 0x0000000000007918 */ /* 0x000fe20000000000 */
[----:B------:R-:W-:Y:S01]  /*3060*/  ULEA UR6, UR37, UR6, 0x18 ;  /* 0x0000000625067291 */ /* 0x000fe2000f8ec0ff */
[----:B------:R-:W-:Y:S02]  /*3070*/  UMOV UR7, 0x400 ;  /* 0x0000040000077882 */ /* 0x000fe40000000000 */
[----:B------:R-:W-:-:S06]  /*3080*/  ULEA UR37, UR37, UR7, 0x18 ;  /* 0x0000000725257291 */ /* 0x000fcc000f8ec0ff */
[----:B------:R-:W1:Y:S02]  /*3090*/  LDS.U8 R2, [UR6+0x1c] ;  /* 0x00001c06ff027984 */ /* 0x000e640008000000 */
[----:B-1----:R-:W-:-:S13]  /*30a0*/  ISETP.NE.AND P0, PT, R2, RZ, PT ;  /* 0x000000ff0200720c */ /* 0x002fda0003f05270 */
[----:B------:R-:W-:Y:S05]  /*30b0*/  @P0 BRA `(.L_x_60) ;  /* 0x0000000400080947 */ /* 0x000fea0003800000 */
[----:B------:R-:W-:Y:S02]  /*30c0*/  UISETP.NE.U32.AND UP0, UPT, UR5, 0x1, UPT ;  /* 0x000000010500788c */ /* 0x000fe4000bf05070 */
[----:B------:R-:W-:-:S07]  /*30d0*/  UIADD3 UR8, UPT, UPT, UR6, 0x8, URZ ;  /* 0x0000000806087890 */ /* 0x000fce000fffe0ff */
[----:B------:R-:W-:Y:S05]  /*30e0*/  BRA.U !UP0, `(.L_x_61) ;  /* 0x00000001089c7547 */ /* 0x000fea000b800000 */
[----:B------:R-:W-:Y:S01]  /*30f0*/  ELECT P0, URZ, PT ;  /* 0x0000000000ff782f */ /* 0x000fe20003800000 */
[----:B------:R-:W-:-:S12]  /*3100*/  BSSY B0, `(.L_x_61) ;  /* 0x0000025000007945 */ /* 0x000fd80003800000 */
[----:B------:R-:W-:Y:S05]  /*3110*/  @!P0 BRA `(.L_x_62) ;  /* 0x00000000008c8947 */ /* 0x000fea0003800000 */
[----:B------:R-:W-:-:S05]  /*3120*/  UMOV UR7, 0x10 ;  /* 0x0000001000077882 */ /* 0x000fca0000000000 */
[----:B------:R-:W-:Y:S04]  /*3130*/  DEPBAR.LE SB1, 0x36 ;  /* 0x00009d800000791a */ /* 0x000fe80000000000 */
[----:B------:R-:W1:Y:S02]  /*3140*/  UTCATOMSWS.2CTA.FIND_AND_SET.ALIGN UP1, UR7, UR7 ;  /* 0x00000007000775e3 */ /* 0x000e640008220800 */
[----:B-1----:R-:W-:Y:S01]  /*3150*/  MOV R10, UR7 ;  /* 0x00000007000a7c02 */ /* 0x002fe20008000f00 */
[----:B------:R-:W-:Y:S06]  /*3160*/  BRA.U UP1, `(.L_x_63) ;  /* 0x0000000101187547 */ /* 0x000fec000b800000 */
.L_x_64:
[----:B------:R-:W-:Y:S05]  /*3170*/  NANOSLEEP 0x64 ;  /* 0x000000640000795d */ /* 0x000fea0003800000 */
[----:B------:R-:W-:-:S05]  /*3180*/  UMOV UR7, 0x10 ;  /* 0x0000001000077882 */ /* 0x000fca0000000000 */
[----:B------:R-:W-:Y:S04]  /*3190*/  DEPBAR.LE SB1, 0x36 ;  /* 0x00009d800000791a */ /* 0x000fe80000000000 */
[----:B------:R-:W1:Y:S02]  /*31a0*/  UTCATOMSWS.2CTA.FIND_AND_SET.ALIGN UP1, UR7, UR7 ;  /* 0x00000007000775e3 */ /* 0x000e640008220800 */
[----:B-1----:R-:W-:Y:S01]  /*31b0*/  MOV R10, UR7 ;  /* 0x00000007000a7c02 */ /* 0x002fe20008000f00 */
[----:B------:R-:W-:Y:S05]  /*31c0*/  BRA.U !UP1, `(.L_x_64) ;  /* 0xfffffffd09e87547 */ /* 0x000fea000b83ffff */
.L_x_63:
[----:B------:R-:W1:Y:S01]  /*31d0*/  LDS R5, [UR6+0x10] ;  /* 0x00001006ff057984 */ /* 0x000e620008000800 */
[----:B------:R-:W-:Y:S01]  /*31e0*/  IMAD.U32 R3, RZ, RZ, UR37 ;  /* 0x00000025ff037e24 */ /* 0x000fe2000f8e00ff */
[----:B------:R-:W-:-:S03]  /*31f0*/  MOV R2, UR4 ;  /* 0x0000000400027c02 */ /* 0x000fc60008000f00 */
[----:B------:R-:W-:Y:S01]  /*3200*/  VIADD R3, R3, 0x180 ;  /* 0x0000018003037836 */ /* 0x000fe20000000000 */
[----:B-1----:R-:W-:-:S04]  /*3210*/  SHF.L.U32 R5, R5, 0x1f, RZ ;  /* 0x0000001f05057819 */ /* 0x002fc800000006ff */
[----:B------:R-:W1:Y:S02]  /*3220*/  SYNCS.PHASECHK.TRANS64.TRYWAIT P0, [UR6+0x8], R5 ;  /* 0x00000805ff0075a7 */ /* 0x000e640008001106 */
[----:B-1----:R-:W-:Y:S05]  /*3230*/  @P0 BRA `(.L_x_65) ;  /* 0x0000000000080947 */ /* 0x002fea0003800000 */
[----:B------:R-:W1:Y:S02]  /*3240*/  SYNCS.PHASECHK.TRANS64.TRYWAIT P0, [UR6+0x8], R5 ;  /* 0x00000805ff0075a7 */ /* 0x000e640008001106 */
[----:B-1----:R-:W-:Y:S05]  /*3250*/  @!P0 BRA `(.L_x_66) ;  /* 0x0000007800b48947 */ /* 0x002fea0003800000 */
.L_x_65:
[----:B-1----:R-:W-:Y:S01]  /*3260*/  HFMA2 R4, -RZ, RZ, 0, 5.9604644775390625e-08 ;  /* 0x00000001ff047431 */ /* 0x002fe200000001ff */
[----:B------:R-:W-:Y:S01]  /*3270*/  UPRMT UR7, UR4, 0x654, UR8 ;  /* 0x0000065404077896 */ /* 0x000fe20008000008 */
[----:B------:R-:W-:Y:S01]  /*3280*/  IMAD.MOV.U32 R7, RZ, RZ, 0xffff ;  /* 0x0000ffffff077424 */ /* 0x000fe200078e00ff */
[----:B------:R-:W-:Y:S01]  /*3290*/  PRMT R2, R2, 0x654, R3 ;  /* 0x0000065402027816 */ /* 0x000fe20000000003 */
[----:B------:R-:W-:Y:S02]  /*32a0*/  IMAD.MOV.U32 R5, RZ, RZ, 0x4 ;  /* 0x00000004ff057424 */ /* 0x000fe400078e00ff */
[----:B------:R-:W-:Y:S01]  /*32b0*/  IMAD.SHL.U32 R9, R10, 0x20, RZ ;  /* 0x000000200a097824 */ /* 0x000fe200078e00ff */
[----:B------:R-:W-:Y:S02]  /*32c0*/  MOV R3, UR7 ;  /* 0x0000000700037c02 */ /* 0x000fe40008000f00 */
[-C--:B------:R-:W-:Y:S01]  /*32d0*/  SHF.L.U32 R7, R7, R10.reuse, RZ ;  /* 0x0000000a07077219 */ /* 0x080fe200000006ff */
[----:B------:R1:W-:Y:S01]  /*32e0*/  SYNCS.ARRIVE.TRANS64.RED RZ, [UR7], R5 ;  /* 0x00000005ffff79a7 */ /* 0x0003e20008000407 */
[----:B------:R-:W-:Y:S01]  /*32f0*/  SHF.L.U32 R6, R4, R10, RZ ;  /* 0x0000000a04067219 */ /* 0x000fe200000006ff */
[----:B------:R1:W-:Y:S04]  /*3300*/  STS [UR37+0x180], R9 ;  /* 0x00018009ff007988 */ /* 0x0003e80008000825 */
[----:B------:R1:W-:Y:S04]  /*3310*/  STAS [R2.64], R10 ;  /* 0x0000000a02007dbd */ /* 0x0003e8000c0008ff */
[----:B------:R1:W-:Y:S04]  /*3320*/  ATOMS.OR RZ, [UR6+0x14], R7 ;  /* 0x00001407ffff798c */ /* 0x0003e8000b000006 */
[----:B------:R1:W-:Y:S04]  /*3330*/  ATOMS.OR RZ, [UR6+0x18], R6 ;  /* 0x00001806ffff798c */ /* 0x0003e8000b000006 */
[----:B------:R1:W-:Y:S02]  /*3340*/  ATOMS.XOR RZ, [UR6+0x10], R4 ;  /* 0x00001004ffff798c */ /* 0x0003e4000b800006 */
.L_x_62:
[----:B------:R-:W-:Y:S05]  /*3350*/  BSYNC B0 ;  /* 0x0000000000007941 */ /* 0x000fea0003800000 */
.L_x_61:
[----:B------:R-:W-:Y:S05]  /*3360*/  BRA.U UP0, `(.L_x_67) ;  /* 0x00000001006c7547 */ /* 0x000fea000b800000 */
[----:B------:R-:W-:-:S03]  /*3370*/  UMOV UR7, 0xffffffff ;  /* 0xffffffff00077882 */ /* 0x000fc60000000000 */
[----:B------:R-:W-:Y:S05]  /*3380*/  BRA.DIV UR7, `(.L_x_68) ;  /* 0x0000007a07807947 */ /* 0x000fea000b800000 */
[----:B------:R-:W-:-:S13]  /*3390*/  ELECT P6, URZ, PT ;  /* 0x0000000000ff782f */ /* 0x000fda00038c0000 */
.L_x_259:
[----:B------:R-:W-:Y:S05]  /*33a0*/  @!P6 BRA `(.L_x_67) ;  /* 0x00000000005ce947 */ /* 0x000fea0003800000 */
[----:B-1----:R-:W1:Y:S02]  /*33b0*/  LDS R3, [UR6+0x10] ;  /* 0x00001006ff037984 */ /* 0x002e640008000800 */
[----:B-1----:R-:W-:-:S04]  /*33c0*/  SHF.L.U32 R3, R3, 0x1f, RZ ;  /* 0x0000001f03037819 */ /* 0x002fc800000006ff */
[----:B------:R-:W1:Y:S02]  /*33d0*/  SYNCS.PHASECHK.TRANS64.TRYWAIT P0, [UR6+0x8], R3 ;  /* 0x00000803ff0075a7 */ /* 0x000e640008001106 */
[----:B-1----:R-:W-:Y:S05]  /*33e0*/  @P0 BRA `(.L_x_69) ;  /* 0x0000000000080947 */ /* 0x002fea0003800000 */
[----:B------:R-:W1:Y:S02]  /*33f0*/  SYNCS.PHASECHK.TRANS64.TRYWAIT P0, [UR6+0x8], R3 ;  /* 0x00000803ff0075a7 */ /* 0x000e640008001106 */
[----:B-1----:R-:W-:Y:S05]  /*3400*/  @!P0 BRA `(.L_x_70) ;  /* 0x0000007800808947 */ /* 0x002fea0003800000 */
.L_x_69:
[----:B------:R-:W2:Y:S01]  /*3410*/  LDS R5, [UR37+0x180] ;  /* 0x00018025ff057984 */ /* 0x000ea20008000800 */
[----:B-1----:R-:W-:Y:S02]  /*3420*/  HFMA2 R2, -RZ, RZ, 0, 5.9604644775390625e-08 ;  /* 0x00000001ff027431 */ /* 0x002fe400000001ff */
[----:B------:R-:W-:Y:S01]  /*3430*/  IMAD.MOV.U32 R3, RZ, RZ, 0xffff ;  /* 0x0000ffffff037424 */ /* 0x000fe200078e00ff */
[----:B------:R-:W-:Y:S01]  /*3440*/  UPRMT UR7, UR4, 0x654, UR8 ;  /* 0x0000065404077896 */ /* 0x000fe20008000008 */
[----:B--2---:R-:W-:-:S03]  /*3450*/  IMAD.SHL.U32 R4, R5, 0x20, RZ ;  /* 0x0000002005047824 */ /* 0x004fc600078e00ff */
[-C--:B------:R-:W-:Y:S02]  /*3460*/  SHF.L.U32 R3, R3, R5.reuse, RZ ;  /* 0x0000000503037219 */ /* 0x080fe400000006ff */
[----:B------:R-:W-:Y:S01]  /*3470*/  SHF.L.U32 R5, R2, R5, RZ ;  /* 0x0000000502057219 */ /* 0x000fe200000006ff */
[----:B------:R2:W-:Y:S04]  /*3480*/  STS [UR37+0x180], R4 ;  /* 0x00018004ff007988 */ /* 0x0005e80008000825 */
[----:B------:R2:W-:Y:S04]  /*3490*/  ATOMS.OR RZ, [UR6+0x14], R3 ;  /* 0x00001403ffff798c */ /* 0x0005e8000b000006 */
[----:B------:R2:W-:Y:S01]  /*34a0*/  ATOMS.OR RZ, [UR6+0x18], R5 ;  /* 0x00001805ffff798c */ /* 0x0005e2000b000006 */
[----:B------:R-:W-:Y:S03]  /*34b0*/  SYNCS.ARRIVE.TRANS64.RED.A1T0 RZ, [UR7], RZ ;  /* 0x000000ffffff79a7 */ /* 0x000fe60008100407 */
[----:B------:R2:W-:Y:S01]  /*34c0*/  ATOMS.XOR RZ, [UR6+0x10], R2 ;  /* 0x00001002ffff798c */ /* 0x0005e2000b800006 */
[----:B------:R-:W-:Y:S05]  /*34d0*/  BRA `(.L_x_67) ;  /* 0x0000000000107947 */ /* 0x000fea0003800000 */
.L_x_60:
[----:B------:R-:W-:-:S05]  /*34e0*/  MOV R2, 0xffffffff ;  /* 0xffffffff00027802 */ /* 0x000fca0000000f00 */
[----:B------:R1:W-:Y:S02]  /*34f0*/  STS [UR37+0x180], R2 ;  /* 0x00018002ff007988 */ /* 0x0003e40008000825 */
[----:B-1----:R-:W-:Y:S02]  /*3500*/  MOV R2, 0x3520 ;  /* 0x0000352000027802 */ /* 0x002fe40000000f00 */
[----:B-----5:R-:W-:Y:S05]  /*3510*/  CALL.REL.NOINC `($__internal_1_$__cuda_sm10x_tcgen05_guardrail_trap_phase_invalid_during_alloc) ;  /* 0x0000008000147944 */ /* 0x020fea0003c00000 */
.L_x_67:
[----:B------:R-:W-:Y:S05]  /*3520*/  WARPSYNC.ALL ;  /* 0x0000000000007948 */ /* 0x000fea0003800000 */
[----:B------:R-:W3:Y:S01]  /*3530*/  S2UR UR7, SR_CgaCtaId ;  /* 0x00000000000779c3 */ /* 0x000ee20000008800 */
[----:B------:R-:W-:Y:S01]  /*3540*/  UMOV UR6, 0x400 ;  /* 0x0000040000067882 */ /* 0x000fe20000000000 */
[----:B------:R-:W-:-:S06]  /*3550*/  NOP ;  /* 0x0000000000007918 */ /* 0x000fcc0000000000 */
[----:B------:R-:W-:Y:S06]  /*3560*/  BAR.ARV 0x6, 0xa0 ;  /* 0x0182800000007b1d */ /* 0x000fec0000002000 */
[----:B------:R-:W4:Y:S01]  /*3570*/  LDCU UR8, c[0x0][0x38c] ;  /* 0x00007180ff0877ac */ /* 0x000f220008000800 */
[----:B------:R-:W-:Y:S01]  /*3580*/  LOP3.LUT R0, R0, 0xffff, RZ, 0xc0, !PT ;  /* 0x0000ffff00007812 */ /* 0x000fe200078ec0ff */
[----:B-1----:R-:W-:Y:S01]  /*3590*/  IMAD.MOV.U32 R9, RZ, RZ, 0x1 ;  /* 0x00000001ff097424 */ /* 0x002fe200078e00ff */
[----:B------:R-:W-:Y:S01]  /*35a0*/  LOP3.LUT R8, R8, 0xffff, RZ, 0xc0, !PT ;  /* 0x0000ffff08087812 */ /* 0x000fe200078ec0ff */
[----:B------:R-:W-:Y:S01]  /*35b0*/  UMOV UR19, URZ ;  /* 0x000000ff00137c82 */ /* 0x000fe20008000000 */
[----:B------:R-:W-:Y:S01]  /*35c0*/  R2UR UR11, R0 ;  /* 0x00000000000b72ca */ /* 0x000fe200000e0000 */
[----:B------:R-:W-:Y:S01]  /*35d0*/  UMOV UR18, URZ ;  /* 0x000000ff00127c82 */ /* 0x000fe20008000000 */
[----:B------:R-:W-:Y:S01]  /*35e0*/  R2UR UR12, R8 ;  /* 0x00000000080c72ca */ /* 0x000fe200000e0000 */
[----:B------:R-:W-:Y:S01]  /*35f0*/  IMAD.MOV.U32 R8, RZ, RZ, RZ ;  /* 0x000000ffff087224 */ /* 0x000fe200078e00ff */
[----:B------:R-:W-:Y:S01]  /*3600*/  UMOV UR17, URZ ;  /* 0x000000ff00117c82 */ /* 0x000fe20008000000 */
[----:B---3--:R-:W-:-:S02]  /*3610*/  ULEA UR7, UR7, UR6, 0x18 ;  /* 0x0000000607077291 */ /* 0x008fc4000f8ec0ff */
[----:B------:R-:W-:Y:S02]  /*3620*/  UISETP.NE.AND UP2, UPT, UR5, URZ, UPT ;  /* 0x000000ff0500728c */ /* 0x000fe4000bf45270 */
[----:B------:R-:W-:Y:S02]  /*3630*/  UIADD3 UR13, UPT, UPT, UR7, 0x8400, URZ ;  /* 0x00008400070d7890 */ /* 0x000fe4000fffe0ff */
[----:B------:R-:W-:Y:S02]  /*3640*/  UIADD3 UR14, UPT, UPT, UR7, 0x18400, URZ ;  /* 0x00018400070e7890 */ /* 0x000fe4000fffe0ff */
[----:B----4-:R-:W-:Y:S01]  /*3650*/  UIADD3 UR8, UPT, UPT, UR8, 0x3f, URZ ;  /* 0x0000003f08087890 */ /* 0x010fe2000fffe0ff */
[----:B--2---:R-:W1:Y:S01]  /*3660*/  LDS R2, [UR7+0x180] ;  /* 0x00018007ff027984 */ /* 0x004e620008000800 */
[----:B------:R-:W-:Y:S02]  /*3670*/  USHF.R.U32.HI UR13, URZ, 0x4, UR13 ;  /* 0x00000004ff0d7899 */ /* 0x000fe4000801160d */
[----:B------:R-:W-:-:S02]  /*3680*/  USHF.R.S32.HI UR6, URZ, 0x1f, UR8 ;  /* 0x0000001fff067899 */ /* 0x000fc40008011408 */
[----:B------:R-:W-:Y:S02]  /*3690*/  USHF.R.U32.HI UR14, URZ, 0x4, UR14 ;  /* 0x00000004ff0e7899 */ /* 0x000fe4000801160e */
[----:B------:R-:W-:Y:S02]  /*36a0*/  ULEA.HI UR6, UR6, UR8, URZ, 0x6 ;  /* 0x0000000806067291 */ /* 0x000fe4000f8f30ff */
[----:B------:R-:W-:Y:S02]  /*36b0*/  ULOP3.LUT UR13, UR13, 0x3fff, URZ, 0xc0, !UPT ;  /* 0x00003fff0d0d7892 */ /* 0x000fe4000f8ec0ff */
[----:B------:R-:W-:Y:S02]  /*36c0*/  USHF.R.S32.HI UR6, URZ, 0x6, UR6 ;  /* 0x00000006ff067899 */ /* 0x000fe40008011406 */
[----:B------:R-:W-:Y:S02]  /*36d0*/  ULOP3.LUT UR14, UR14, 0x3fff, URZ, 0xc0, !UPT ;  /* 0x00003fff0e0e7892 */ /* 0x000fe4000f8ec0ff */
[----:B------:R-:W-:Y:S01]  /*36e0*/  UISETP.LT.AND UP0, UPT, UR6, 0x1, UPT ;  /* 0x000000010600788c */ /* 0x000fe2000bf01270 */
[----:B------:R-:W-:Y:S01]  /*36f0*/  UMOV UR28, 0x0 ;  /* 0x00000000001c7882 */ /* 0x000fe20000000000 */
[----:B------:R-:W-:Y:S01]  /*3700*/  UMOV UR29, 0x8400010 ;  /* 0x08400010001d7882 */ /* 0x000fe20000000000 */
[----:B------:R-:W-:-:S02]  /*3710*/  ULOP3.LUT UR13, UR13, 0x10000, URZ, 0xfc, !UPT ;  /* 0x000100000d0d7892 */ /* 0x000fc4000f8efcff */
[----:B------:R-:W-:Y:S02]  /*3720*/  ULOP3.LUT UR14, UR14, 0x10000, URZ, 0xfc, !UPT ;  /* 0x000100000e0e7892 */ /* 0x000fe4000f8efcff */
[----:B------:R-:W-:Y:S01]  /*3730*/  USEL UR20, UR6, 0x1, !UP0 ;  /* 0x0000000106147887 */ /* 0x000fe2000c000000 */
[----:B------:R-:W-:Y:S01]  /*3740*/  UMOV UR26, 0x0 ;  /* 0x00000000001a7882 */ /* 0x000fe20000000000 */
[----:B------:R-:W-:Y:S01]  /*3750*/  UMOV UR27, 0x8400010 ;  /* 0x08400010001b7882 */ /* 0x000fe20000000000 */
[----:B------:R-:W-:Y:S01]  /*3760*/  UMOV UR24, 0x0 ;  /* 0x0000000000187882 */ /* 0x000fe20000000000 */
[----:B------:R-:W-:Y:S01]  /*3770*/  UMOV UR25, 0x8400010 ;  /* 0x0840001000197882 */ /* 0x000fe20000000000 */
[----:B------:R-:W-:Y:S01]  /*3780*/  UMOV UR22, 0x0 ;  /* 0x0000000000167882 */ /* 0x000fe20000000000 */
[----:B------:R-:W-:Y:S01]  /*3790*/  UMOV UR23, 0x8400010 ;  /* 0x0840001000177882 */ /* 0x000fe20000000000 */
[----:B-1----:R-:W-:Y:S02]  /*37a0*/  R2UR UR21, R2 ;  /* 0x00000000021572ca */ /* 0x002fe400000e0000 */
[----:B------:R-:W-:-:S13]  /*37b0*/  CS2R R2, SRZ ;  /* 0x0000000000027805 */ /* 0x000fda000001ff00 */
.L_x_78:
[C---:B------:R-:W-:Y:S02]  /*37c0*/  LEA R0, R8.reuse, UR7, 0x3 ;  /* 0x0000000708007c11 */ /* 0x040fe4000f8e18ff */
[----:B------:R-:W-:Y:S02]  /*37d0*/  SHF.L.U32 R4, R3, 0x1f, RZ ;  /* 0x0000001f03047819 */ /* 0x000fe400000006ff */
[----:B------:R-:W-:Y:S02]  /*37e0*/  LEA R5, R8, UR7, 0x4 ;  /* 0x0000000708057c11 */ /* 0x000fe4000f8e20ff */
[----:B------:R-:W1:Y:S02]  /*37f0*/  SYNCS.PHASECHK.TRANS64.TRYWAIT P0, [R0+URZ+0xd0], R4 ;  /* 0x0000d004000075a7 */ /* 0x000e6400080011ff */
[----:B-1-34-:R-:W-:Y:S05]  /*3800*/  @!P0 BRA `(.L_x_71) ;  /* 0x0000007400988947 */ /* 0x01afea0003800000 */
.L_x_260:
[----:B-1----:R-:W1:Y:S01]  /*3810*/  LDS.128 R4, [R5+0x160] ;  /* 0x0001600005047984 */ /* 0x002e620000000c00 */
[----:B------:R-:W-:Y:S02]  /*3820*/  VIADD R0, R0, 0xe0 ;  /* 0x000000e000007836 */ /* 0x000fe40000000000 */
[----:B------:R-:W-:Y:S01]  /*3830*/  VIADD R8, R8, 0x1 ;  /* 0x0000000108087836 */ /* 0x000fe20000000000 */
[----:B------:R-:W-:Y:S01]  /*3840*/  @!PT LDS RZ, [RZ] ;  /* 0x00000000fffff984 */ /* 0x000fe20000000800 */
[----:B------:R-:W-:Y:S01]  /*3850*/  @!PT LDS RZ, [RZ] ;  /* 0x00000000fffff984 */ /* 0x000fe20000000800 */
[----:B------:R-:W-:Y:S01]  /*3860*/  @!PT LDS RZ, [RZ] ;  /* 0x00000000fffff984 */ /* 0x000fe20000000800 */
[----:B------:R-:W-:Y:S01]  /*3870*/  @!PT LDS RZ, [RZ] ;  /* 0x00000000fffff984 */ /* 0x000fe20000000800 */
[----:B------:R2:W-:Y:S06]  /*3880*/  MEMBAR.ALL.CTA ;  /* 0x0000000000007992 */ /* 0x0005ec0000008000 */
[----:B--2---:R-:W2:Y:S01]  /*3890*/  FENCE.VIEW.ASYNC.S ;  /* 0x00000000000073c6 */ /* 0x004ea20000000000 */
[----:B------:R-:W-:-:S04]  /*38a0*/  PRMT R0, RZ, 0x654, R0 ;  /* 0x00000654ff007816 */ /* 0x000fc80000000000 */
[----:B--2---:R2:W-:Y:S01]  /*38b0*/  SYNCS.ARRIVE.TRANS64.RED.A1T0 RZ, [R0+URZ], RZ ;  /* 0x000000ff00ff79a7 */ /* 0x0045e200081004ff */
[----:B-1----:R-:W-:Y:S01]  /*38c0*/  LOP3.LUT P1, RZ, R6, 0x1, RZ, 0xc0, !PT ;  /* 0x0000000106ff7812 */ /* 0x002fe2000782c0ff */
[----:B--2---:R-:W-:-:S12]  /*38d0*/  BRA.U UP2, `(.L_x_72) ;  /* 0x0000000502087547 */ /* 0x004fd8000b800000 */
[----:B------:R-:W1:Y:S01]  /*38e0*/  LDCU UR8, c[0x0][0x38c] ;  /* 0x00007180ff0877ac */ /* 0x000e620008000800 */
[----:B------:R-:W-:Y:S02]  /*38f0*/  PLOP3.LUT P2, PT, PT, PT, PT, 0x80, 0x8 ;  /* 0x000000000008781c */ /* 0x000fe40003f4f070 */
[----:B------:R-:W-:Y:S01]  /*3900*/  SHF.L.U32 R4, R9, 0x1f, RZ ;  /* 0x0000001f09047819 */ /* 0x000fe200000006ff */
[----:B------:R-:W-:Y:S02]  /*3910*/  ULEA UR9, UR19, UR7, 0x3 ;  /* 0x0000000713097291 */ /* 0x000fe4000f8e18ff */
[----:B------:R-:W-:Y:S02]  /*3920*/  ULEA UR10, UR19, UR21, 0x7 ;  /* 0x00000015130a7291 */ /* 0x000fe4000f8e38ff */
[----:B-1----:R-:W-:-:S06]  /*3930*/  UISETP.GE.AND UP0, UPT, UR8, 0x1, UPT ;  /* 0x000000010800788c */ /* 0x002fcc000bf06270 */
[----:B------:R-:W-:-:S05]  /*3940*/  PLOP3.LUT P0, PT, PT, PT, UP0, 0x80, 0x8 ;  /* 0x000000000008781c */ /* 0x000fca0003f0f008 */
[----:B------:R-:W-:-:S08]  /*3950*/  @UP0 ULEA UR8, UR18, UR7, 0x3 ;  /* 0x0000000712080291 */ /* 0x000fd0000f8e18ff */
[----:B------:R-:W-:-:S04]  /*3960*/  @P0 SHF.L.U32 R0, R2, 0x1f, RZ ;  /* 0x0000001f02000819 */ /* 0x000fc800000006ff */
[----:B------:R1:W2:Y:S01]  /*3970*/  @P0 SYNCS.PHASECHK.TRANS64.TRYWAIT P2, [UR8], R0 ;  /* 0x00000000ff0005a7 */ /* 0x0002a20008041108 */
[----:B------:R-:W3:Y:S02]  /*3980*/  SYNCS.PHASECHK.TRANS64.TRYWAIT P0, [UR9+0x110], R4 ;  /* 0x00011004ff0075a7 */ /* 0x000ee40008001109 */
[----:B-123--:R-:W-:Y:S05]  /*3990*/  @!P0 BRA `(.L_x_73) ;  /* 0x0000007400488947 */ /* 0x00efea0003800000 */
.L_x_262:
[----:B------:R-:W-:Y:S01]  /*39a0*/  UMOV UR16, UR17 ;  /* 0x0000001100107c82 */ /* 0x000fe20008000000 */
[----:B------:R-:W-:Y:S05]  /*39b0*/  BRA.U !UP0, `(.L_x_74) ;  /* 0x0000000108c07547 */ /* 0x000fea000b800000 */
[----:B------:R-:W-:Y:S02]  /*39c0*/  UIADD3 UR16, UPT, UPT, UR20, UR17, URZ ;  /* 0x0000001114107290 */ /* 0x000fe4000fffe0ff */
[----:B------:R-:W-:Y:S01]  /*39d0*/  UPLOP3.LUT UP3, UPT, UPT, UPT, UPT, 0x40, 0x4 ;  /* 0x000000000004789c */ /* 0x000fe20003f6e870 */
[----:B------:R-:W-:Y:S01]  /*39e0*/  UMOV UR15, UR6 ;  /* 0x00000006000f7c82 */ /* 0x000fe20008000000 */
[----:B------:R-:W-:-:S09]  /*39f0*/  UMOV UR46, UR18 ;  /* 0x00000012002e7c82 */ /* 0x000fd20008000000 */
.L_x_77:
[----:B--2---:R-:W-:Y:S01]  /*3a00*/  ULEA UR8, UR46, UR7, 0x3 ;  /* 0x000000072e087291 */ /* 0x004fe2000f8e18ff */
[----:B---3--:R-:W-:Y:S11]  /*3a10*/  @P2 BRA `(.L_x_75) ;  /* 0x00000000000c2947 */ /* 0x008ff60003800000 */
[----:B-1----:R-:W-:Y:S04]  /*3a20*/  SHF.L.U32 R4, R2, 0x1f, RZ ;  /* 0x0000001f02047819 */ /* 0x002fe800000006ff */
[----:B------:R-:W1:Y:S02]  /*3a30*/  SYNCS.PHASECHK.TRANS64.TRYWAIT P0, [UR8], R4 ;  /* 0x00000004ff0075a7 */ /* 0x000e640008001108 */
[----:B-1----:R-:W-:Y:S05]  /*3a40*/  @!P0 BRA `(.L_x_76) ;  /* 0x0000007400348947 */ /* 0x002fea0003800000 */
.L_x_75:
[----:B------:R-:W-:Y:S01]  /*3a50*/  UISETP.NE.AND UP0, UPT, UR15, 0x1, UPT ;  /* 0x000000010f00788c */ /* 0x000fe2000bf05270 */
[----:B------:R-:W-:Y:S01]  /*3a60*/  PLOP3.LUT P2, PT, PT, PT, PT, 0x80, 0x8 ;  /* 0x000000000008781c */ /* 0x000fe20003f4f070 */
[----:B------:R-:W-:Y:S02]  /*3a70*/  UIADD3 UR18, UPT, UPT, UR46, 0x1, URZ ;  /* 0x000000012e127890 */ /* 0x000fe4000fffe0ff */
[----:B------:R-:W-:Y:S02]  /*3a80*/  ULEA UR32, UR46, UR14, 0xa ;  /* 0x0000000e2e207291 */ /* 0x000fe4000f8e50ff */
[----:B------:R-:W-:Y:S01]  /*3a90*/  UISETP.NE.AND UP1, UPT, UR18, 0x8, UPT ;  /* 0x000000081200788c */ /* 0x000fe2000bf25270 */
[----:B------:R-:W-:Y:S01]  /*3aa0*/  PLOP3.LUT P0, PT, PT, PT, UP0, 0x80, 0x8 ;  /* 0x000000000008781c */ /* 0x000fe20003f0f008 */
[----:B------:R-:W-:Y:S02]  /*3ab0*/  UIADD3 UR44, UPT, UPT, UR32, 0x2, URZ ;  /* 0x00000002202c7890 */ /* 0x000fe4000fffe0ff */
[----:B------:R-:W-:Y:S02]  /*3ac0*/  USEL UR31, URZ, 0x1, UP1 ;  /* 0x00000001ff1f7887 */ /* 0x000fe40008800000 */
[----:B------:R-:W-:Y:S02]  /*3ad0*/  USEL UR18, UR18, URZ, UP1 ;  /* 0x000000ff12127287 */ /* 0x000fe40008800000 */
[----:B------:R-:W-:Y:S02]  /*3ae0*/  UIADD3 UR40, UPT, UPT, UR32, 0x4, URZ ;  /* 0x0000000420287890 */ /* 0x000fe4000fffe0ff */
[----:B------:R-:W-:Y:S01]  /*3af0*/  @UP0 ULEA UR30, UR18, UR7, 0x3 ;  /* 0x00000007121e0291 */ /* 0x000fe2000f8e18ff */
[----:B------:R-:W-:Y:S01]  /*3b00*/  LOP3.LUT R2, R2, UR31, RZ, 0x3c, !PT ;  /* 0x0000001f02027c12 */ /* 0x000fe2000f8e3cff */
[----:B------:R-:W-:Y:S02]  /*3b10*/  UIADD3 UR36, UPT, UPT, UR32, 0x6, URZ ;  /* 0x0000000620247890 */ /* 0x000fe4000fffe0ff */
[----:B------:R-:W-:Y:S01]  /*3b20*/  UIADD3 UR8, UPT, UPT, UR8, 0x40, URZ ;  /* 0x0000004008087890 */ /* 0x000fe2000fffe0ff */
[----:B-1----:R-:W-:Y:S01]  /*3b30*/  @P0 SHF.L.U32 R0, R2, 0x1f, RZ ;  /* 0x0000001f02000819 */ /* 0x002fe200000006ff */
[----:B------:R-:W-:Y:S02]  /*3b40*/  UIADD3 UR17, UPT, UPT, UR17, 0x1, URZ ;  /* 0x0000000111117890 */ /* 0x000fe4000fffe0ff */
[----:B------:R-:W-:Y:S01]  /*3b50*/  UIADD3 UR15, UPT, UPT, UR15, -0x1, URZ ;  /* 0xffffffff0f0f7890 */ /* 0x000fe2000fffe0ff */
[----:B------:R2:W3:Y:S01]  /*3b60*/  @P0 SYNCS.PHASECHK.TRANS64.TRYWAIT P2, [UR30], R0 ;  /* 0x00000000ff0005a7 */ /* 0x0004e2000804111e */
[----:B------:R-:W-:Y:S02]  /*3b70*/  ULEA UR30, UR46, UR13, 0x9 ;  /* 0x0000000d2e1e7291 */ /* 0x000fe4000f8e48ff */
[----:B------:R-:W-:Y:S02]  /*3b80*/  UISETP.NE.AND UP0, UPT, UR17, UR16, UPT ;  /* 0x000000101100728c */ /* 0x000fe4000bf05270 */
[----:B------:R-:W-:Y:S02]  /*3b90*/  UIADD3 UR42, UPT, UPT, UR30, 0x2, URZ ;  /* 0x000000021e2a7890 */ /* 0x000fe4000fffe0ff */
[----:B------:R-:W-:Y:S02]  /*3ba0*/  UIADD3 UR38, UPT, UPT, UR30, 0x4, URZ ;  /* 0x000000041e267890 */ /* 0x000fe4000fffe0ff */
[----:B------:R-:W-:Y:S01]  /*3bb0*/  UIADD3 UR34, UPT, UPT, UR30, 0x6, URZ ;  /* 0x000000061e227890 */ /* 0x000fe2000fffe0ff */
[----:B------:R-:W-:Y:S01]  /*3bc0*/  UMOV UR33, 0x40004040 ;  /* 0x4000404000217882 */ /* 0x000fe20000000000 */
[----:B------:R-:W-:Y:S01]  /*3bd0*/  UMOV UR31, 0x40004040 ;  /* 0x40004040001f7882 */ /* 0x000fe20000000000 */
[----:B------:R-:W-:Y:S01]  /*3be0*/  UMOV UR45, 0x40004040 ;  /* 0x40004040002d7882 */ /* 0x000fe20000000000 */
[----:B------:R2:W-:Y:S01]  /*3bf0*/  UTCHMMA.2CTA gdesc[UR30], gdesc[UR32], tmem[UR10], tmem[UR28], idesc[UR29], UP3 ;  /* 0x00ff1c201e0075ea */ /* 0x0005e20009a0000a */
[----:B------:R-:W-:Y:S01]  /*3c00*/  UPLOP3.LUT UP3, UPT, UPT, UPT, UPT, 0x80, 0x8 ;  /* 0x000000000008789c */ /* 0x000fe20003f6f070 */
[----:B------:R-:W-:Y:S01]  /*3c10*/  UMOV UR43, 0x40004040 ;  /* 0x40004040002b7882 */ /* 0x000fe20000000000 */
[----:B------:R-:W-:Y:S01]  /*3c20*/  UMOV UR41, 0x40004040 ;  /* 0x4000404000297882 */ /* 0x000fe20000000000 */
[----:B------:R2:W-:Y:S01]  /*3c30*/  UTCHMMA.2CTA gdesc[UR42], gdesc[UR44], tmem[UR10], tmem[UR26], idesc[UR27], UPT ;  /* 0x00ff1a2c2a0075ea */ /* 0x0005e2000ba0000a */
[----:B------:R-:W-:Y:S01]  /*3c40*/  UMOV UR39, 0x40004040 ;  /* 0x4000404000277882 */ /* 0x000fe20000000000 */
[----:B------:R-:W-:Y:S01]  /*3c50*/  UMOV UR37, 0x40004040 ;  /* 0x4000404000257882 */ /* 0x000fe20000000000 */
[----:B------:R-:W-:Y:S01]  /*3c60*/  UMOV UR35, 0x40004040 ;  /* 0x4000404000237882 */ /* 0x000fe20000000000 */
[----:B------:R2:W-:Y:S01]  /*3c70*/  UTCHMMA.2CTA gdesc[UR38], gdesc[UR40], tmem[UR10], tmem[UR24], idesc[UR25], UPT ;  /* 0x00ff1828260075ea */ /* 0x0005e2000ba0000a */
[----:B------:R2:W-:Y:S01]  /*3c80*/  UTCHMMA.2CTA gdesc[UR34], gdesc[UR36], tmem[UR10], tmem[UR22], idesc[UR23], UPT ;  /* 0x00ff1624220075ea */ /* 0x0005e2000ba0000a */
[----:B------:R2:W-:Y:S01]  /*3c90*/  UTCBAR.2CTA.MULTICAST [UR8], URZ, UR12 ;  /* 0x000000ff080073e9 */ /* 0x0005e2000820080c */
[----:B------:R-:W-:Y:S01]  /*3ca0*/  UMOV UR46, UR18 ;  /* 0x00000012002e7c82 */ /* 0x000fe20008000000 */
[----:B------:R-:W-:Y:S05]  /*3cb0*/  BRA.U UP0, `(.L_x_77) ;  /* 0xfffffffd00507547 */ /* 0x000fea000b83ffff */
.L_x_74:
[----:B------:R-:W-:Y:S01]  /*3cc0*/  UIADD3 UR9, UPT, UPT, UR9, 0xf0, URZ ;  /* 0x000000f009097890 */ /* 0x000fe2000fffe0ff */
[----:B------:R-:W-:-:S08]  /*3cd0*/  UMOV UR17, UR16 ;  /* 0x0000001000117c82 */ /* 0x000fd00008000000 */
[----:B------:R4:W-:Y:S01]  /*3ce0*/  UTCBAR.2CTA.MULTICAST [UR9], URZ, UR11 ;  /* 0x000000ff090073e9 */ /* 0x0009e2000820080b */
[----:B------:R-:W-:Y:S02]  /*3cf0*/  NOP ;  /* 0x0000000000007918 */ /* 0x000fe40000000000 */
.L_x_72:
[----:B------:R-:W-:Y:S01]  /*3d00*/  UIADD3 UR19, UPT, UPT, UR19, 0x1, URZ ;  /* 0x0000000113137890 */ /* 0x000fe2000fffe0ff */
[----:B------:R-:W-:-:S03]  /*3d10*/  ISETP.NE.AND P0, PT, R8, 0x2, PT ;  /* 0x000000020800780c */ /* 0x000fc60003f05270 */
[----:B------:R-:W-:Y:S01]  /*3d20*/  UISETP.NE.AND UP0, UPT, UR19, 0x4, UPT ;  /* 0x000000041300788c */ /* 0x000fe2000bf05270 */
[----:B-12---:R-:W-:Y:S02]  /*3d30*/  SEL R0, RZ, 0x1, P0 ;  /* 0x00000001ff007807 */ /* 0x006fe40000000000 */
[----:B------:R-:W-:Y:S01]  /*3d40*/  SEL R8, R8, RZ, P0 ;  /* 0x000000ff08087207 */ /* 0x000fe20000000000 */
[----:B------:R-:W-:Y:S01]  /*3d50*/  USEL UR8, URZ, 0x1, UP0 ;  /* 0x00000001ff087887 */ /* 0x000fe20008000000 */
[----:B------:R-:W-:Y:S01]  /*3d60*/  LOP3.LUT R3, R3, R0, RZ, 0x3c, !PT ;  /* 0x0000000003037212 */ /* 0x000fe200078e3cff */
[----:B------:R-:W-:-:S04]  /*3d70*/  USEL UR19, UR19, URZ, UP0 ;  /* 0x000000ff13137287 */ /* 0x000fc80008000000 */
[----:B------:R-:W-:Y:S01]  /*3d80*/  LOP3.LUT R9, R9, UR8, RZ, 0x3c, !PT ;  /* 0x0000000809097c12 */ /* 0x000fe2000f8e3cff */
[----:B------:R-:W-:Y:S07]  /*3d90*/  @P1 BRA `(.L_x_78) ;  /* 0xfffffff800881947 */ /* 0x000fee000383ffff */
[----:B------:R-:W1:Y:S01]  /*3da0*/  S2UR UR6, SR_CgaCtaId ;  /* 0x00000000000679c3 */ /* 0x000e620000008800 */
[----:B------:R-:W-:Y:S01]  /*3db0*/  ELECT P0, URZ, PT ;  /* 0x0000000000ff782f */ /* 0x000fe20003800000 */
[----:B------:R-:W-:Y:S01]  /*3dc0*/  HFMA2 R0, -RZ, RZ, 0, 5.9604644775390625e-08 ;  /* 0x00000001ff007431 */ /* 0x000fe200000001ff */
[----:B------:R-:W-:-:S05]  /*3dd0*/  UMOV UR8, 0x40 ;  /* 0x0000004000087882 */ /* 0x000fca0000000000 */
[----:B------:R-:W-:Y:S01]  /*3de0*/  UVIRTCOUNT.DEALLOC.SMPOOL 0x80 ;  /* 0x000000800000784c */ /* 0x000fe20000000000 */
[----:B------:R-:W-:Y:S02]  /*3df0*/  UISETP.NE.AND UP0, UPT, UR5, URZ, UPT ;  /* 0x000000ff0500728c */ /* 0x000fe4000bf05270 */
[----:B-1----:R-:W-:-:S09]  /*3e00*/  ULEA UR6, UR6, UR8, 0x18 ;  /* 0x0000000806067291 */ /* 0x002fd2000f8ec0ff */
[----:B------:R1:W-:Y:S01]  /*3e10*/  @P0 STS.U8 [UR6+0x1c], R0 ;  /* 0x00001c00ff000988 */ /* 0x0003e20008000006 */
[----:B------:R-:W-:Y:S05]  /*3e20*/  BRA.U UP0, `(.L_x_79) ;  /* 0x0000000100a07547 */ /* 0x000fea000b800000 */
[----:B------:R-:W-:Y:S01]  /*3e30*/  UIADD3 UR5, UPT, UPT, UR7, 0x110, URZ ;  /* 0x0000011007057890 */ /* 0x000fe2000fffe0ff */
[----:B------:R-:W-:-:S03]  /*3e40*/  SHF.L.U32 R2, R9, 0x1f, RZ ;  /* 0x0000001f09027819 */ /* 0x000fc600000006ff */
[----:B------:R-:W-:-:S09]  /*3e50*/  ULEA UR8, UR19, UR5, 0x3 ;  /* 0x0000000513087291 */ /* 0x000fd2000f8e18ff */
[----:B------:R-:W2:Y:S02]  /*3e60*/  SYNCS.PHASECHK.TRANS64.TRYWAIT P0, [UR8], R2 ;  /* 0x00000002ff0075a7 */ /* 0x000ea40008001108 */
[----:B--2---:R-:W-:Y:S05]  /*3e70*/  @!P0 BRA `(.L_x_80) ;  /* 0x0000007000408947 */ /* 0x004fea0003800000 */
.L_x_265:
[----:B----4-:R-:W-:-:S04]  /*3e80*/  UIADD3 UR9, UPT, UPT, UR19, 0x1, URZ ;  /* 0x0000000113097890 */ /* 0x010fc8000fffe0ff */
        /* <DEDUP_REMOVED lines=8> */
.L_x_267:
        /* <DEDUP_REMOVED lines=9> */
.L_x_269:
[----:B------:R-:W-:-:S04]  /*3fa0*/  UIADD3 UR9, UPT, UPT, UR9, 0x1, URZ ;  /* 0x0000000109097890 */ /* 0x000fc8000fffe0ff */
[----:B------:R-:W-:-:S04]  /*3fb0*/  UISETP.NE.AND UP1, UPT, UR9, 0x4, UPT ;  /* 0x000000040900788c */ /* 0x000fc8000bf25270 */
[----:B------:R-:W-:Y:S02]  /*3fc0*/  USEL UR8, URZ, 0x1, UP1 ;  /* 0x00000001ff087887 */ /* 0x000fe40008800000 */
[----:B------:R-:W-:-:S04]  /*3fd0*/  USEL UR9, UR9, URZ, UP1 ;  /* 0x000000ff09097287 */ /* 0x000fc80008800000 */
[----:B------:R-:W-:Y:S01]  /*3fe0*/  ULEA UR9, UR9, UR5, 0x3 ;  /* 0x0000000509097291 */ /* 0x000fe2000f8e18ff */
[----:B------:R-:W-:-:S04]  /*3ff0*/  LOP3.LUT R2, R2, UR8, RZ, 0x3c, !PT ;  /* 0x0000000802027c12 */ /* 0x000fc8000f8e3cff */
[----:B------:R-:W-:Y:S01]  /*4000*/  SHF.L.U32 R2, R2, 0x1f, RZ ;  /* 0x0000001f02027819 */ /* 0x000fe200000006ff */
[----:B-1----:R-:W-:-:S04]  /*4010*/  IMAD.U32 R0, RZ, RZ, UR9 ;  /* 0x00000009ff007e24 */ /* 0x002fc8000f8e00ff */
[----:B------:R1:W2:Y:S03]  /*4020*/  SYNCS.PHASECHK.TRANS64.TRYWAIT P0, [R0+URZ], R2 ;  /* 0x00000002000075a7 */ /* 0x0002a600080011ff */
[----:B--2---:R-:W-:Y:S05]  /*4030*/  @!P0 NANOSLEEP.SYNCS 0x989680 ;  /* 0x009896800000895d */ /* 0x004fea0003900000 */
[----:B------:R-:W2:Y:S02]  /*4040*/  @!P0 SYNCS.PHASECHK.TRANS64 P0, [R0+URZ], R2 ;  /* 0x00000002000085a7 */ /* 0x000ea400080010ff */
[----:B--2---:R-:W-:Y:S05]  /*4050*/  @P0 BRA `(.L_x_83) ;  /* 0x0000000000200947 */ /* 0x004fea0003800000 */
.L_x_84:
[----:B--2---:R2:W4:Y:S02]  /*4060*/  SYNCS.PHASECHK.TRANS64.TRYWAIT P0, [R0+URZ], R2 ;  /* 0x00000002000075a7 */ /* 0x00452400080011ff */
[----:B----4-:R-:W-:Y:S05]  /*4070*/  @!P0 NANOSLEEP.SYNCS 0x989680 ;  /* 0x009896800000895d */ /* 0x010fea0003900000 */
[----:B------:R-:W4:Y:S02]  /*4080*/  @!P0 SYNCS.PHASECHK.TRANS64 P0, [R0+URZ], R2 ;  /* 0x00000002000085a7 */ /* 0x000f2400080010ff */
[----:B----4-:R-:W-:Y:S05]  /*4090*/  @!P0 BRA `(.L_x_84) ;  /* 0xfffffffc00f08947 */ /* 0x010fea000383ffff */
[----:B------:R-:W-:Y:S05]  /*40a0*/  BRA `(.L_x_83) ;  /* 0x00000000000c7947 */ /* 0x000fea0003800000 */
.L_x_79:
[----:B------:R-:W-:-:S04]  /*40b0*/  UIADD3 UR5, UPT, UPT, UR7, 0x150, URZ ;  /* 0x0000015007057890 */ /* 0x000fc8000fffe0ff */
[----:B------:R-:W-:-:S09]  /*40c0*/  UPRMT UR5, UR4, 0x654, UR5 ;  /* 0x0000065404057896 */ /* 0x000fd20008000005 */
[----:B------:R-:W-:Y:S03]  /*40d0*/  SYNCS.ARRIVE.TRANS64.RED.A1T0 RZ, [UR5], RZ ;  /* 0x000000ffffff79a7 */ /* 0x000fe60008100405 */
.L_x_83:
[----:B-12---:R-:W-:Y:S01]  /*40e0*/  SHF.L.U32 R2, RZ, 0x1f, RZ ;  /* 0x0000001fff027819 */ /* 0x006fe200000006ff */
[----:B------:R-:W-:Y:S01]  /*40f0*/  UIADD3 UR5, UPT, UPT, UR7, 0x150, URZ ;  /* 0x0000015007057890 */ /* 0x000fe2000fffe0ff */
[----:B------:R-:W-:Y:S02]  /*4100*/  PLOP3.LUT P0, PT, PT, PT, UP0, 0x80, 0x8 ;  /* 0x000000000008781c */ /* 0x000fe40003f0f008 */
[----:B------:R-:W1:Y:S02]  /*4110*/  SYNCS.PHASECHK.TRANS64.TRYWAIT P1, [UR7+0x150], R2 ;  /* 0x00015002ff0075a7 */ /* 0x000e640008021107 */
[----:B-1----:R-:W-:Y:S09]  /*4120*/  @!P1 BRA `(.L_x_85) ;  /* 0x0000006c00dc9947 */ /* 0x002ff20003800000 */
.L_x_271:
[----:B------:R-:W-:Y:S01]  /*4130*/  @!UP0 UPRMT UR5, UR4, 0x654, UR5 ;  /* 0x0000065404058896 */ /* 0x000fe20008000005 */
[----:B------:R-:W-:Y:S02]  /*4140*/  UMOV UR8, 0xffff ;  /* 0x0000ffff00087882 */ /* 0x000fe40000000000 */
[----:B------:R-:W-:-:S06]  /*4150*/  UMOV UR4, 0x1 ;  /* 0x0000000100047882 */ /* 0x000fcc0000000000 */
[----:B------:R-:W-:Y:S01]  /*4160*/  @!P0 SYNCS.ARRIVE.TRANS64.RED.A1T0 RZ, [UR5], RZ ;  /* 0x000000ffffff89a7 */ /* 0x000fe20008100405 */
[----:B------:R-:W-:Y:S01]  /*4170*/  NOP ;  /* 0x0000000000007918 */ /* 0x000fe20000000000 */
[----:B-1----:R-:W1:Y:S01]  /*4180*/  LDS R0, [UR6+0x14] ;  /* 0x00001406ff007984 */ /* 0x002e620008000800 */
[----:B------:R-:W-:-:S04]  /*4190*/  ULOP3.LUT UR5, UR21, 0xffff, URZ, 0xc0, !UPT ;  /* 0x0000ffff15057892 */ /* 0x000fc8000f8ec0ff */
[----:B------:R-:W-:-:S04]  /*41a0*/  USHF.R.U32.HI UR5, URZ, 0x5, UR5 ;  /* 0x00000005ff057899 */ /* 0x000fc80008011605 */
[----:B------:R-:W-:Y:S02]  /*41b0*/  USHF.L.U32 UR8, UR8, UR5, URZ ;  /* 0x0000000508087299 */ /* 0x000fe400080006ff */
[----:B------:R-:W-:-:S04]  /*41c0*/  USHF.L.U32 UR4, UR4, UR5, URZ ;  /* 0x0000000504047299 */ /* 0x000fc800080006ff */
[----:B-1----:R-:W-:-:S04]  /*41d0*/  LOP3.LUT R0, R0, UR8, RZ, 0xc0, !PT ;  /* 0x0000000800007c12 */ /* 0x002fc8000f8ec0ff */
[----:B------:R-:W-:-:S13]  /*41e0*/  ISETP.NE.AND P0, PT, R0, UR8, PT ;  /* 0x0000000800007c0c */ /* 0x000fda000bf05270 */
[----:B------:R-:W-:Y:S05]  /*41f0*/  @P0 BRA `(.L_x_86) ;  /* 0x0000000000580947 */ /* 0x000fea0003800000 */
[----:B------:R-:W1:Y:S02]  /*4200*/  LDS R0, [UR6+0x18] ;  /* 0x00001806ff007984 */ /* 0x000e640008000800 */
[----:B-1----:R-:W-:-:S04]  /*4210*/  LOP3.LUT R0, R0, UR4, RZ, 0xc0, !PT ;  /* 0x0000000400007c12 */ /* 0x002fc8000f8ec0ff */
[----:B------:R-:W-:-:S13]  /*4220*/  ISETP.NE.AND P0, PT, R0, UR4, PT ;  /* 0x0000000400007c0c */ /* 0x000fda000bf05270 */
[----:B------:R-:W-:Y:S05]  /*4230*/  @P0 BRA `(.L_x_87) ;  /* 0x00000000003c0947 */ /* 0x000fea0003800000 */
[----:B------:R-:W1:Y:S01]  /*4240*/  S2R R2, SR_LANEID ;  /* 0x0000000000027919 */ /* 0x000e620000000000 */
[----:B------:R-:W-:Y:S01]  /*4250*/  ULOP3.LUT UR8, URZ, UR8, URZ, 0x33, !UPT ;  /* 0x00000008ff087292 */ /* 0x000fe2000f8e33ff */
[----:B------:R-:W-:Y:S02]  /*4260*/  VOTEU.ANY UR7, UPT, PT ;  /* 0x0000000000077886 */ /* 0x000fe400038e0100 */
[----:B------:R-:W-:-:S03]  /*4270*/  UFLO.U32 UR7, UR7 ;  /* 0x00000007000772bd */ /* 0x000fc600080e0000 */
[----:B------:R-:W-:-:S04]  /*4280*/  IMAD.U32 R0, RZ, RZ, UR8 ;  /* 0x00000008ff007e24 */ /* 0x000fc8000f8e00ff */
[----:B------:R2:W3:Y:S02]  /*4290*/  REDUX UR5, R0 ;  /* 0x00000000000573c4 */ /* 0x0004e40000000000 */
[----:B------:R1:W-:Y:S02]  /*42a0*/  UTCATOMSWS.AND URZ, UR8 ;  /* 0x0000000800ff79e3 */ /* 0x0003e40008000000 */
[----:B-1----:R-:W-:Y:S02]  /*42b0*/  ISETP.EQ.U32.AND P0, PT, R2, UR7, PT ;  /* 0x0000000702007c0c */ /* 0x002fe4000bf02070 */
[----:B--2---:R-:W-:Y:S02]  /*42c0*/  LOP3.LUT R0, RZ, UR4, RZ, 0x33, !PT ;  /* 0x00000004ff007c12 */ /* 0x004fe4000f8e33ff */
[----:B---3--:R-:W-:Y:S02]  /*42d0*/  MOV R2, UR5 ;  /* 0x0000000500027c02 */ /* 0x008fe40008000f00 */
[----:B------:R-:W1:Y:S07]  /*42e0*/  REDUX UR4, R0 ;  /* 0x00000000000473c4 */ /* 0x000e6e0000000000 */
[----:B------:R2:W-:Y:S01]  /*42f0*/  @P0 ATOMS.AND RZ, [UR6+0x14], R2 ;  /* 0x00001402ffff098c */ /* 0x0005e2000a800006 */
[----:B-1----:R-:W-:-:S05]  /*4300*/  IMAD.U32 R0, RZ, RZ, UR4 ;  /* 0x00000004ff007e24 */ /* 0x002fca000f8e00ff */
[----:B------:R2:W-:Y:S01]  /*4310*/  @P0 ATOMS.AND RZ, [UR6+0x18], R0 ;  /* 0x00001800ffff098c */ /* 0x0005e2000a800006 */
[----:B------:R-:W-:Y:S05]  /*4320*/  BRA `(.L_x_88) ;  /* 0x0000000000147947 */ /* 0x000fea0003800000 */
.L_x_87:
[----:B------:R-:W-:Y:S02]  /*4330*/  MOV R2, 0x4350 ;  /* 0x0000435000027802 */ /* 0x000fe40000000f00 */
[----:B---345:R-:W-:Y:S05]  /*4340*/  CALL.REL.NOINC `($__internal_0_$__cuda_sm10x_tcgen05_guardrail_trap_col_being_dealloced_not_returned_by_alloc) ;  /* 0x00000070007c7944 */ /* 0x038fea0003c00000 */
[----:B------:R-:W-:Y:S05]  /*4350*/  BRA `(.L_x_88) ;  /* 0x0000000000087947 */ /* 0x000fea0003800000 */
.L_x_86:
[----:B------:R-:W-:Y:S02]  /*4360*/  MOV R2, 0x4380 ;  /* 0x0000438000027802 */ /* 0x000fe40000000f00 */
[----:B---345:R-:W-:Y:S05]  /*4370*/  CALL.REL.NOINC `($__internal_2_$__cuda_sm10x_tcgen05_guardrail_trap_unallocated_columns_being_dealloced) ;  /* 0x0000007000887944 */ /* 0x038fea0003c00000 */
.L_x_88:
[----:B------:R-:W-:Y:S01]  /*4380*/  NOP ;  /* 0x0000000000007918 */ /* 0x000fe20000000000 */
[----:B----4-:R-:W-:Y:S05]  /*4390*/  EXIT ;  /* 0x000000000000794d */ /* 0x010fea0003800000 */
.L_x_59:
[----:B------:R-:W-:-:S09]  /*43a0*/  UISETP.NE.OR UP5, UPT, UR10, 0x3, UP5 ;  /* 0x000000030a00788c */ /* 0x000fd2000afa5670 */
[----:B------:R-:W-:Y:S05]  /*43b0*/  BRA.U UP5, `(.L_x_89) ;  /* 0x0000001105747547 */ /* 0x000fea000b800000 */
[----:B------:R-:W1:Y:S01]  /*43c0*/  LDC R0, c[0x0][0xb30] ;  /* 0x0002cc00ff007b82 */ /* 0x000e620000000800 */
[----:B------:R-:W2:Y:S01]  /*43d0*/  LDCU.64 UR8, c[0x0][0x888] ;  /* 0x00011100ff0877ac */ /* 0x000ea20008000a00 */
[----:B------:R-:W-:Y:S02]  /*43e0*/  HFMA2 R27, -RZ, RZ, 0, 0 ;  /* 0x00000000ff1b7431 */ /* 0x000fe400000001ff */
[----:B------:R-:W-:Y:S01]  /*43f0*/  IMAD.MOV.U32 R29, RZ, RZ, 0x1 ;  /* 0x00000001ff1d7424 */ /* 0x000fe200078e00ff */
[----:B------:R-:W-:Y:S01]  /*4400*/  MOV R25, 0x2000 ;  /* 0x0000200000197802 */ /* 0x000fe20000000f00 */
[----:B------:R-:W3:Y:S01]  /*4410*/  LDCU.64 UR4, c[0x0][0x890] ;  /* 0x00011200ff0477ac */ /* 0x000ee20008000a00 */
[----:B------:R-:W-:Y:S01]  /*4420*/  IMAD.MOV.U32 R28, RZ, RZ, RZ ;  /* 0x000000ffff1c7224 */ /* 0x000fe200078e00ff */
[----:B------:R-:W4:Y:S01]  /*4430*/  LDC R24, c[0x0][0x370] ;  /* 0x0000dc00ff187b82 */ /* 0x000f220000000800 */
[----:B------:R-:W-:Y:S01]  /*4440*/  UMOV UR7, 0x400 ;  /* 0x0000040000077882 */ /* 0x000fe20000000000 */
[----:B------:R-:W-:-:S02]  /*4450*/  UPLOP3.LUT UP1, UPT, UPT, UPT, UPT, 0x40, 0x4 ;  /* 0x000000000004789c */ /* 0x000fc40003f2e870 */
[----:B------:R-:W-:-:S04]  /*4460*/  ULEA UR7, UR37, UR7, 0x18 ;  /* 0x0000000725077291 */ /* 0x000fc8000f8ec0ff */
[----:B------:R-:W4:Y:S01]  /*4470*/  LDC R3, c[0x0][0xb0c] ;  /* 0x0002c300ff037b82 */ /* 0x000f220000000800 */
[----:B------:R-:W-:Y:S02]  /*4480*/  UIADD3 UR13, UPT, UPT, UR7, 0x98, URZ ;  /* 0x00000098070d7890 */ /* 0x000fe4000fffe0ff */
[----:B--2---:R-:W-:Y:S02]  /*4490*/  UISETP.NE.U32.AND UP3, UPT, UR8, URZ, UPT ;  /* 0x000000ff0800728c */ /* 0x004fe4000bf65070 */
[----:B------:R-:W-:Y:S02]  /*44a0*/  UIADD3 UR41, UPT, UPT, UR7, 0x80, URZ ;  /* 0x0000008007297890 */ /* 0x000fe4000fffe0ff */
[----:B---3--:R-:W-:Y:S01]  /*44b0*/  UISETP.NE.U32.AND UP4, UPT, UR4, URZ, UPT ;  /* 0x000000ff0400728c */ /* 0x008fe2000bf85070 */
[----:B------:R-:W2:Y:S01]  /*44c0*/  LDC R20, c[0x0][0xb20] ;  /* 0x0002c800ff147b82 */ /* 0x000ea20000000800 */
[----:B-1----:R-:W-:Y:S01]  /*44d0*/  ISETP.NE.AND P1, PT, R0, 0x1, PT ;  /* 0x000000010000780c */ /* 0x002fe20003f25270 */
[----:B------:R-:W-:-:S02]  /*44e0*/  UISETP.NE.AND.EX UP3, UPT, UR9, URZ, UPT, UP3 ;  /* 0x000000ff0900728c */ /* 0x000fc4000bf65330 */
[----:B------:R-:W-:Y:S02]  /*44f0*/  UIADD3 UR33, UPT, UPT, UR7, 0x88, URZ ;  /* 0x0000008807217890 */ /* 0x000fe4000fffe0ff */
[----:B------:R-:W-:Y:S02]  /*4500*/  UIADD3 UR25, UPT, UPT, UR7, 0x90, URZ ;  /* 0x0000009007197890 */ /* 0x000fe4000fffe0ff */
[----:B------:R-:W1:Y:S01]  /*4510*/  LDC.64 R30, c[0x0][0x348] ;  /* 0x0000d200ff1e7b82 */ /* 0x000e620000000a00 */
[----:B------:R-:W-:Y:S02]  /*4520*/  UPRMT UR13, UR37, 0x654, UR13 ;  /* 0x00000654250d7896 */ /* 0x000fe4000800000d */
[----:B------:R-:W-:-:S05]  /*4530*/  UISETP.NE.AND.EX UP4, UPT, UR5, URZ, UPT, UP4 ;  /* 0x000000ff0500728c */ /* 0x000fca000bf85340 */
[----:B------:R-:W3:Y:S08]  /*4540*/  LDC.64 R14, c[0x0][0xb10] ;  /* 0x0002c400ff0e7b82 */ /* 0x000ef00000000a00 */
[----:B------:R-:W1:Y:S08]  /*4550*/  LDC.64 R6, c[0x0][0xb18] ;  /* 0x0002c600ff067b82 */ /* 0x000e700000000a00 */
[----:B------:R-:W1:Y:S08]  /*4560*/  LDC.64 R4, c[0x0][0xb28] ;  /* 0x0002ca00ff047b82 */ /* 0x000e700000000a00 */
[----:B--2-4-:R-:W1:Y:S02]  /*4570*/  LDC R21, c[0x0][0x374] ;  /* 0x0000dd00ff157b82 */ /* 0x014e640000000800 */
.L_x_100:
[C---:B------:R-:W-:Y:S02]  /*4580*/  LEA R0, R28.reuse, UR7, 0x3 ;  /* 0x000000071c007c11 */ /* 0x040fe4000f8e18ff */
[----:B------:R-:W-:Y:S02]  /*4590*/  SHF.L.U32 R2, R27, 0x1f, RZ ;  /* 0x0000001f1b027819 */ /* 0x000fe400000006ff */
[----:B------:R-:W-:Y:S02]  /*45a0*/  LEA R16, R28, UR7, 0x4 ;  /* 0x000000071c107c11 */ /* 0x000fe4000f8e20ff */
[----:B--2---:R-:W2:Y:S02]  /*45b0*/  SYNCS.PHASECHK.TRANS64.TRYWAIT P0, [R0+URZ+0xd0], R2 ;  /* 0x0000d002000075a7 */ /* 0x004ea400080011ff */
[----:B--2---:R-:W-:Y:S05]  /*45c0*/  @!P0 BRA `(.L_x_90) ;  /* 0x0000006800cc8947 */ /* 0x004fea0003800000 */
.L_x_272:
[----:B------:R-:W-:Y:S01]  /*45d0*/  ISETP.GE.AND P0, PT, R36, 0x1, PT ;  /* 0x000000012400780c */ /* 0x000fe20003f06270 */
[----:B------:R-:W4:Y:S01]  /*45e0*/  LDS.128 R16, [R16+0x160] ;  /* 0x0001600010107984 */ /* 0x000f220000000c00 */
[----:B--2---:R-:W-:Y:S01]  /*45f0*/  VIADD R0, R0, 0xe0 ;  /* 0x000000e000007836 */ /* 0x004fe20000000000 */
[----:B------:R-:W-:Y:S01]  /*4600*/  @!PT LDS RZ, [RZ] ;  /* 0x00000000fffff984 */ /* 0x000fe20000000800 */
[----:B------:R-:W-:Y:S01]  /*4610*/  @!PT LDS RZ, [RZ] ;  /* 0x00000000fffff984 */ /* 0x000fe20000000800 */
[----:B------:R-:W-:Y:S01]  /*4620*/  @!PT LDS RZ, [RZ] ;  /* 0x00000000fffff984 */ /* 0x000fe20000000800 */
[----:B------:R-:W-:Y:S01]  /*4630*/  @!PT LDS RZ, [RZ] ;  /* 0x00000000fffff984 */ /* 0x000fe20000000800 */
[----:B------:R2:W-:Y:S06]  /*4640*/  MEMBAR.ALL.CTA ;  /* 0x0000000000007992 */ /* 0x0005ec0000008000 */
[----:B--2---:R-:W2:Y:S01]  /*4650*/  FENCE.VIEW.ASYNC.S ;  /* 0x00000000000073c6 */ /* 0x004ea20000000000 */
[----:B------:R-:W-:Y:S04]  /*4660*/  PRMT R0, RZ, 0x654, R0 ;  /* 0x00000654ff007816 */ /* 0x000fe80000000000 */
[----:B--2---:R2:W-:Y:S01]  /*4670*/  SYNCS.ARRIVE.TRANS64.RED.A1T0 RZ, [R0+URZ], RZ ;  /* 0x000000ff00ff79a7 */ /* 0x0045e200081004ff */
[----:B----4-:R-:W-:Y:S11]  /*4680*/  LOP3.LUT P3, RZ, R18, 0x1, RZ, 0xc0, !PT ;  /* 0x0000000112ff7812 */ /* 0x010ff6000786c0ff */
[----:B------:R-:W-:Y:S02]  /*4690*/  @!UPT UIADD3 URZ, UPT, UPT, URZ, URZ, URZ ;  /* 0x000000fffffff290 */ /* 0x000fe4000fffe0ff */
[----:B------:R-:W-:Y:S02]  /*46a0*/  @P3 MOV R11, R16 ;  /* 0x00000010000b3202 */ /* 0x000fe40000000f00 */
[----:B------:R-:W-:Y:S01]  /*46b0*/  @P3 LOP3.LUT R10, R17, 0xffff, RZ, 0xc0, !PT ;  /* 0x0000ffff110a3812 */ /* 0x000fe200078ec0ff */
[----:B--2---:R-:W-:Y:S06]  /*46c0*/  @!P0 BRA `(.L_x_91) ;  /* 0x0000000000a48947 */ /* 0x004fec0003800000 */
[-C--:B-1----:R-:W-:Y:S01]  /*46d0*/  IMAD.HI.U32 R0, R21, R7.reuse, RZ ;  /* 0x0000000715007227 */ /* 0x082fe200078e00ff */
[----:B------:R-:W-:Y:S02]  /*46e0*/  ISETP.NE.AND P0, PT, R6, 0x1, PT ;  /* 0x000000010600780c */ /* 0x000fe40003f05270 */
[----:B------:R-:W-:Y:S01]  /*46f0*/  ISETP.NE.AND P2, PT, R36, 0x1, PT ;  /* 0x000000012400780c */ /* 0x000fe20003f45270 */
[----:B---3--:R-:W-:Y:S01]  /*4700*/  IMAD.HI.U32 R9, R24, R14, RZ ;  /* 0x0000000e18097227 */ /* 0x008fe200078e00ff */
[----:B------:R-:W-:Y:S02]  /*4710*/  SHF.R.U32.HI R0, RZ, R20, R0 ;  /* 0x00000014ff007219 */ /* 0x000fe40000011600 */
[----:B------:R-:W-:Y:S01]  /*4720*/  ISETP.NE.AND P4, PT, R3, 0x1, PT ;  /* 0x000000010300780c */ /* 0x000fe20003f85270 */
[----:B------:R-:W-:Y:S01]  /*4730*/  IMAD.HI.U32 R13, R10, R7, RZ ;  /* 0x000000070a0d7227 */ /* 0x000fe200078e00ff */
[----:B------:R-:W-:Y:S02]  /*4740*/  SHF.R.U32.HI R9, RZ, R15, R9 ;  /* 0x0000000fff097219 */ /* 0x000fe40000011609 */
[----:B------:R-:W-:Y:S01]  /*4750*/  SEL R0, R21, R0, !P0 ;  /* 0x0000000015007207 */ /* 0x000fe20004000000 */
[----:B------:R-:W-:Y:S01]  /*4760*/  IMAD.HI.U32 R12, R11, R14, RZ ;  /* 0x0000000e0b0c7227 */ /* 0x000fe200078e00ff */
[----:B------:R-:W-:Y:S03]  /*4770*/  SEL R9, R24, R9, !P4 ;  /* 0x0000000918097207 */ /* 0x000fe60006000000 */
[-C--:B------:R-:W-:Y:S01]  /*4780*/  IMAD.HI.U32 R8, R0, R4.reuse, RZ ;  /* 0x0000000400087227 */ /* 0x080fe200078e00ff */
[----:B------:R-:W-:Y:S03]  /*4790*/  SHF.R.U32.HI R12, RZ, R15, R12 ;  /* 0x0000000fff0c7219 */ /* 0x000fe6000001160c */
[----:B------:R-:W-:Y:S01]  /*47a0*/  IMAD.HI.U32 R2, R9, R4, RZ ;  /* 0x0000000409027227 */ /* 0x000fe200078e00ff */
[-C--:B------:R-:W-:Y:S02]  /*47b0*/  @P2 SHF.R.U32.HI R0, RZ, R5.reuse, R8 ;  /* 0x00000005ff002219 */ /* 0x080fe40000011608 */
[----:B------:R-:W-:Y:S02]  /*47c0*/  SHF.R.U32.HI R8, RZ, R20, R13 ;  /* 0x00000014ff087219 */ /* 0x000fe4000001160d */
[----:B------:R-:W-:Y:S01]  /*47d0*/  @P2 SHF.R.U32.HI R9, RZ, R5, R2 ;  /* 0x00000005ff092219 */ /* 0x000fe20000011602 */
[----:B------:R-:W-:Y:S01]  /*47e0*/  IMAD R0, R36, R0, RZ ;  /* 0x0000000024007224 */ /* 0x000fe200078e02ff */
[----:B------:R-:W-:Y:S02]  /*47f0*/  SEL R8, R10, R8, !P0 ;  /* 0x000000080a087207 */ /* 0x000fe40004000000 */
[----:B------:R-:W-:Y:S01]  /*4800*/  SEL R2, R11, R12, !P4 ;  /* 0x0000000c0b027207 */ /* 0x000fe20006000000 */
[----:B------:R-:W-:Y:S01]  /*4810*/  IMAD R12, R36, R9, RZ ;  /* 0x00000009240c7224 */ /* 0x000fe200078e02ff */
[C---:B------:R-:W-:Y:S01]  /*4820*/  ISETP.GE.AND P0, PT, R8.reuse, R0, PT ;  /* 0x000000000800720c */ /* 0x040fe20003f06270 */
[----:B------:R-:W-:Y:S03]  /*4830*/  IMAD.HI.U32 R0, R8, R4, RZ ;  /* 0x0000000408007227 */ /* 0x000fe600078e00ff */
[----:B------:R-:W-:Y:S02]  /*4840*/  ISETP.GE.OR P0, PT, R2, R12, P0 ;  /* 0x0000000c0200720c */ /* 0x000fe40000706670 */
[-C--:B------:R-:W-:Y:S04]  /*4850*/  SHF.R.U32.HI R0, RZ, R5.reuse, R0 ;  /* 0x00000005ff007219 */ /* 0x080fe80000011600 */
[----:B------:R-:W-:Y:S05]  /*4860*/  SEL R13, R8, R0, !P2 ;  /* 0x00000000080d7207 */ /* 0x000fea0005000000 */
[----:B------:R-:W-:Y:S02]  /*4870*/  IMAD.MOV R12, RZ, RZ, -R13 ;  /* 0x000000ffff0c7224 */ /* 0x000fe400078e0a0d */
[----:B------:R-:W-:Y:S04]  /*4880*/  @!P0 IMAD.HI.U32 R0, R2, R4, RZ ;  /* 0x0000000402008227 */ /* 0x000fe800078e00ff */
[----:B------:R-:W-:Y:S01]  /*4890*/  IMAD R12, R36, R12, R8 ;  /* 0x0000000c240c7224 */ /* 0x000fe200078e0208 */
[----:B------:R-:W-:Y:S04]  /*48a0*/  @!P0 SHF.R.U32.HI R0, RZ, R5, R0 ;  /* 0x00000005ff008219 */ /* 0x000fe80000011600 */
[----:B------:R-:W-:Y:S04]  /*48b0*/  @!P0 SEL R0, R2, R0, !P2 ;  /* 0x0000000002008207 */ /* 0x000fe80005000000 */
[----:B------:R-:W-:Y:S01]  /*48c0*/  @!P0 IADD3 R13, PT, PT, R13, -R0, RZ ;  /* 0x800000000d0d8210 */ /* 0x000fe20007ffe0ff */
[----:B------:R-:W-:Y:S01]  /*48d0*/  @!P0 IMAD R0, R9, R12, R0 ;  /* 0x0000000c09008224 */ /* 0x000fe200078e0200 */
[----:B------:R-:W-:Y:S01]  /*48e0*/  IADD3 R9, PT, PT, -R8, RZ, RZ ;  /* 0x000000ff08097210 */ /* 0x000fe20007ffe1ff */
[--C-:B------:R-:W-:Y:S02]  /*48f0*/  IMAD.MOV R12, RZ, RZ, -R2.reuse ;  /* 0x000000ffff0c7224 */ /* 0x100fe400078e0a02 */
[----:B------:R-:W-:Y:S02]  /*4900*/  @!P0 IMAD R8, R13, R36, R2 ;  /* 0x000000240d088224 */ /* 0x000fe400078e0202 */
[----:B------:R-:W-:Y:S02]  /*4910*/  @!P0 IMAD.MOV.U32 R2, RZ, RZ, R0 ;  /* 0x000000ffff028224 */ /* 0x000fe400078e0000 */
[----:B------:R-:W-:Y:S02]  /*4920*/  IMAD R11, R3, R12, R11 ;  /* 0x0000000c030b7224 */ /* 0x000fe400078e020b */
[----:B------:R-:W-:Y:S02]  /*4930*/  IMAD R10, R6, R9, R10 ;  /* 0x00000009060a7224 */ /* 0x000fe400078e020a */
[----:B------:R-:W-:Y:S02]  /*4940*/  IMAD R11, R2, R3, R11 ;  /* 0x00000003020b7224 */ /* 0x000fe400078e020b */
[----:B------:R-:W-:Y:S02]  /*4950*/  IMAD R10, R8, R6, R10 ;  /* 0x00000006080a7224 */ /* 0x000fe400078e020a */
.L_x_91:
[----:B------:R-:W-:Y:S05]  /*4960*/  BRA.U UP1, `(.L_x_92) ;  /* 0x0000000101107547 */ /* 0x000fea000b800000 */
[----:B------:R-:W-:Y:S04]  /*4970*/  MOV R2, UR6 ;  /* 0x0000000600027c02 */ /* 0x000fe80008000f00 */
[----:B------:R-:W-:Y:S04]  /*4980*/  SHF.L.U32 R2, R2, 0x1f, RZ ;  /* 0x0000001f02027819 */ /* 0x000fe800000006ff */
[----:B------:R-:W2:Y:S02]  /*4990*/  SYNCS.PHASECHK.TRANS64.TRYWAIT P0, [UR7+0xc8], R2 ;  /* 0x0000c802ff0075a7 */ /* 0x000ea40008001107 */
[----:B--2---:R-:W-:Y:S05]  /*49a0*/  @!P0 BRA `(.L_x_93) ;  /* 0x0000006400e88947 */ /* 0x004fea0003800000 */
.L_x_92:
[----:B------:R-:W-:Y:S02]  /*49b0*/  R2UR UR42, R22 ;  /* 0x00000000162a72ca */ /* 0x000fe400000e0000 */
[----:B------:R-:W-:Y:S02]  /*49c0*/  R2UR UR43, R23 ;  /* 0x00000000172b72ca */ /* 0x000fe400000e0000 */
[----:B------:R-:W-:Y:S02]  /*49d0*/  ISETP.NE.U32.AND P2, PT, RZ, UR4, PT ;  /* 0x00000004ff007c0c */ /* 0x000fe4000bf45070 */
[----:B------:R-:W-:Y:S02]  /*49e0*/  SHF.L.U32 R22, R29, 0x1f, RZ ;  /* 0x0000001f1d167819 */ /* 0x000fe400000006ff */
[----:B------:R-:W-:Y:S05]  /*49f0*/  ISETP.NE.AND.EX P2, PT, RZ, UR5, PT, P2 ;  /* 0x00000005ff007c0c */ /* 0x000fea000bf45320 */
[----:B------:R-:W-:Y:S02]  /*4a00*/  USHF.L.U32 UR42, UR42, 0x8, URZ ;  /* 0x000000082a2a7899 */ /* 0x000fe400080006ff */
[----:B------:R-:W-:Y:S01]  /*4a10*/  USHF.L.U32 UR43, UR43, 0x6, URZ ;  /* 0x000000062b2b7899 */ /* 0x000fe200080006ff */
[----:B------:R-:W-:Y:S11]  /*4a20*/  BRA.U !UP4, `(.L_x_94) ;  /* 0x000000010c347547 */ /* 0x000ff6000b800000 */
[----:B------:R-:W-:Y:S01]  /*4a30*/  UPLOP3.LUT UP0, UPT, UPT, UPT, UP3, 0x80, 0x8 ;  /* 0x000000000008789c */ /* 0x000fe20003f0f030 */
[----:B--2---:R-:W-:Y:S02]  /*4a40*/  HFMA2 R0, -RZ, RZ, 0, 5.9604644775390625e-08 ;  /* 0x00000001ff007431 */ /* 0x004fe400000001ff */
[----:B------:R-:W-:Y:S03]  /*4a50*/  IMAD.MOV.U32 R101, RZ, RZ, 0x1 ;  /* 0x00000001ff657424 */ /* 0x000fe600078e00ff */
[----:B------:R-:W-:Y:S05]  /*4a60*/  PLOP3.LUT P0, PT, PT, PT, UP0, 0x80, 0x8 ;  /* 0x000000000008781c */ /* 0x000fea0003f0f008 */
[----:B------:R-:W2:Y:S01]  /*4a70*/  @UP0 LDCU.64 UR10, c[0x0][0x888] ;  /* 0x00011100ff0a07ac */ /* 0x000ea20008000a00 */
[----:B------:R-:W-:Y:S07]  /*4a80*/  @UP0 UIMAD UR8, UR36, UR4, URZ ;  /* 0x00000004240802a4 */ /* 0x000fee000f8e02ff */
[----:B------:R-:W-:Y:S01]  /*4a90*/  @!P0 PRMT R101, R0, 0x7610, R101 ;  /* 0x0000761000658816 */ /* 0x000fe20000000065 */
[----:B--2---:R-:W-:Y:S03]  /*4aa0*/  @UP0 UIMAD.WIDE UR10, UR8, 0x4, UR10 ;  /* 0x00000004080a08a5 */ /* 0x004fe6000f8e020a */
[----:B------:R-:W2:Y:S03]  /*4ab0*/  @!UP0 LDCU UR8, c[0x0][0x880] ;  /* 0x00011000ff0887ac */ /* 0x000ea60008000800 */
[----:B------:R-:W-:Y:S01]  /*4ac0*/  IMAD.U32 R8, RZ, RZ, UR10 ;  /* 0x0000000aff087e24 */ /* 0x000fe2000f8e00ff */
[----:B------:R-:W-:Y:S05]  /*4ad0*/  MOV R9, UR11 ;  /* 0x0000000b00097c02 */ /* 0x000fea0008000f00 */
[----:B-----5:R4:W5:Y:S02]  /*4ae0*/  @P0 LDG.E R63, desc[UR38][R8.64] ;  /* 0x00000026083f0981 */ /* 0x020964000c1e1900 */
[----:B--2-4-:R-:W-:Y:S07]  /*4af0*/  @!P0 IMAD.U32 R63, RZ, RZ, UR8 ;  /* 0x00000008ff3f8e24 */ /* 0x014fee000f8e00ff */
.L_x_94:
[----:B-----5:R-:W-:Y:S01]  /*4b00*/  @!P2 FSETP.EQ.AND P0, PT, R63, RZ, PT ;  /* 0x000000ff3f00a20b */ /* 0x020fe20003f02000 */
[----:B------:R-:W-:Y:S01]  /*4b10*/  @!UPT UIADD3 URZ, UPT, UPT, URZ, URZ, URZ ;  /* 0x000000fffffff290 */ /* 0x000fe2000fffe0ff */
[----:B------:R-:W-:Y:S11]  /*4b20*/  @!P2 BRA `(.L_x_95) ;  /* 0x000000000014a947 */ /* 0x000ff60003800000 */
[----:B------:R-:W-:Y:S02]  /*4b30*/  LOP3.LUT P2, RZ, R101, 0xff, RZ, 0xc0, !PT ;  /* 0x000000ff65ff7812 */ /* 0x000fe4000784c0ff */
[----:B------:R-:W-:Y:S04]  /*4b40*/  PLOP3.LUT P0, PT, PT, PT, UP0, 0x80, 0x8 ;  /* 0x000000000008781c */ /* 0x000fe80003f0f008 */
[----:B------:R-:W-:Y:S07]  /*4b50*/  PLOP3.LUT P0, PT, P0, PT, PT, 0x8, 0x80 ;  /* 0x000000000080781c */ /* 0x000fee000070e170 */
[----:B------:R-:W-:Y:S11]  /*4b60*/  @P2 FSETP.EQ.AND P0, PT, R63, RZ, PT ;  /* 0x000000ff3f00220b */ /* 0x000ff60003f02000 */
[----:B------:R-:W-:Y:S02]  /*4b70*/  @!UPT UIADD3 URZ, UPT, UPT, URZ, URZ, URZ ;  /* 0x000000fffffff290 */ /* 0x000fe4000fffe0ff */
.L_x_95:
[----:B------:R-:W4:Y:S01]  /*4b80*/  SYNCS.PHASECHK.TRANS64.TRYWAIT P2, [UR7+0xa0], R22 ;  /* 0x0000a016ff0075a7 */ /* 0x000f220008041107 */
[----:B------:R-:W-:Y:S04]  /*4b90*/  ELECT P4, URZ, PT ;  /* 0x0000000000ff782f */ /* 0x000fe80003880000 */
[----:B------:R-:W-:Y:S11]  /*4ba0*/  PLOP3.LUT P4, PT, P0, P4, PT, 0xf2, 0x2f ;  /* 0x00000000002f781c */ /* 0x000ff60000789e72 */
[----:B------:R-:W-:Y:S02]  /*4bb0*/  @!UPT UIADD3 URZ, UPT, UPT, URZ, URZ, URZ ;  /* 0x000000fffffff290 */ /* 0x000fe4000fffe0ff */
[----:B-1----:R-:W-:Y:S05]  /*4bc0*/  @!P4 IADD3 R8, P0, PT, R30, 0x580, RZ ;  /* 0x000005801e08c810 */ /* 0x002fea0007f1e0ff */
[----:B--2---:R-:W-:Y:S01]  /*4bd0*/  @!P4 IMAD.X R2, RZ, RZ, R31, P0 ;  /* 0x000000ffff02c224 */ /* 0x004fe200000e061f */
[----:B----4-:R-:W-:Y:S07]  /*4be0*/  @!P2 BRA `(.L_x_96) ;  /* 0x000000640070a947 */ /* 0x010fee0003800000 */
.L_x_275:
[----:B------:R-:W-:Y:S01]  /*4bf0*/  @!P4 R2UR UR9, R8 ;  /* 0x000000000809c2ca */ /* 0x000fe200000e0000 */
[----:B------:R-:W-:Y:S01]  /*4c00*/  VOTEU.ALL UP1, P4 ;  /* 0x0000000000ff7886 */ /* 0x000fe20002020000 */
[----:B------:R-:W-:Y:S01]  /*4c10*/  @!P4 R2UR UR8, R2 ;  /* 0x000000000208c2ca */ /* 0x000fe200000e0000 */
[----:B------:R-:W-:Y:S01]  /*4c20*/  VOTEU.ALL UP2, P4 ;  /* 0x0000000000ff7886 */ /* 0x000fe20002040000 */
[----:B------:R-:W-:Y:S01]  /*4c30*/  UMOV UR16, 0x0 ;  /* 0x0000000000107882 */ /* 0x000fe20000000000 */
[----:B------:R-:W-:Y:S01]  /*4c40*/  UMOV UR17, 0x10000000 ;  /* 0x1000000000117882 */ /* 0x000fe20000000000 */
[----:B------:R-:W-:Y:S01]  /*4c50*/  @!UP1 UIADD3 UR40, UPT, UPT, UR7, 0x200, URZ ;  /* 0x0000020007289890 */ /* 0x000fe2000fffe0ff */
[----:B-1----:R-:W-:Y:S01]  /*4c60*/  @!P4 IMAD.MOV.U32 R0, RZ, RZ, 0x2000 ;  /* 0x00002000ff00c424 */ /* 0x002fe200078e00ff */
[----:B------:R-:W-:Y:S01]  /*4c70*/  UMOV UR44, UR36 ;  /* 0x00000024002c7c82 */ /* 0x000fe20008000000 */
[----:B------:R-:W-:Y:S01]  /*4c80*/  @!UP1 UIADD3 UR10, UPT, UPT, UR42, 0x80, URZ ;  /* 0x000000802a0a9890 */ /* 0x000fe2000fffe0ff */
[----:B------:R-:W-:Y:S01]  /*4c90*/  UMOV UR11, UR43 ;  /* 0x0000002b000b7c82 */ /* 0x000fe20008000000 */
[----:B------:R-:W-:Y:S02]  /*4ca0*/  UMOV UR12, UR36 ;  /* 0x00000024000c7c82 */ /* 0x000fe40008000000 */
[----:B------:R-:W-:Y:S01]  /*4cb0*/  IMAD.U32 R8, RZ, RZ, UR9 ;  /* 0x00000009ff087e24 */ /* 0x000fe2000f8e00ff */
[----:B------:R-:W-:Y:S01]  /*4cc0*/  UMOV UR9, UR41 ;  /* 0x0000002900097c82 */ /* 0x000fe20008000000 */
[----:B------:R-:W-:Y:S01]  /*4cd0*/  IMAD.U32 R9, RZ, RZ, UR8 ;  /* 0x00000008ff097e24 */ /* 0x000fe2000f8e00ff */
[----:B------:R-:W-:Y:S02]  /*4ce0*/  @!UP1 UIADD3 UR8, UPT, UPT, UR7, 0x1200, URZ ;  /* 0x0000120007089890 */ /* 0x000fe4000fffe0ff */
[----:B------:R-:W-:Y:S01]  /*4cf0*/  @!P4 R2UR UR18, R8 ;  /* 0x000000000812c2ca */ /* 0x000fe200000e0000 */
[----:B------:R-:W-:Y:S01]  /*4d00*/  VOTEU.ALL UP1, P4 ;  /* 0x0000000000ff7886 */ /* 0x000fe20002020000 */
[----:B------:R-:W-:Y:S01]  /*4d10*/  @!P4 R2UR UR19, R9 ;  /* 0x000000000913c2ca */ /* 0x000fe200000e0000 */
[----:B------:R-:W-:Y:S01]  /*4d20*/  UPRMT UR14, UR37, 0x654, UR41 ;  /* 0x00000654250e7896 */ /* 0x000fe20008000029 */
[----:B------:R-:W-:Y:S05]  /*4d30*/  @!P4 IADD3 R8, P0, PT, R30, 0x580, RZ ;  /* 0x000005801e08c810 */ /* 0x000fea0007f1e0ff */
[----:B------:R-:W-:Y:S06]  /*4d40*/  @!P4 IMAD.X R2, RZ, RZ, R31, P0 ;  /* 0x000000ffff02c224 */ /* 0x000fec00000e061f */
[----:B------:R1:W-:Y:S01]  /*4d50*/  @!UP2 UTMALDG.3D [UR40], [UR18], desc[UR16] ;  /* 0x000010281200a5b4 */ /* 0x0003e20008011000 */
[----:B------:R1:W-:Y:S01]  /*4d60*/  @!UP1 UTMALDG.3D [UR8], [UR18], desc[UR16] ;  /* 0x00001008120095b4 */ /* 0x0003e20008011000 */
[----:B------:R1:W-:Y:S01]  /*4d70*/  @!P4 SYNCS.ARRIVE.TRANS64.RED.A0TR RZ, [UR7+0x80], R0 ;  /* 0x00008000ffffc9a7 */ /* 0x0003e20008300407 */
[----:B------:R-:W-:Y:S01]  /*4d80*/  SYNCS.ARRIVE.TRANS64.RED.A1T0 RZ, [UR14], RZ ;  /* 0x000000ffffff79a7 */ /* 0x000fe2000810040e */
[----:B------:R-:W2:Y:S02]  /*4d90*/  SYNCS.PHASECHK.TRANS64.TRYWAIT P2, [UR7+0xa8], R22 ;  /* 0x0000a816ff0075a7 */ /* 0x000ea40008041107 */
[----:B-12---:R-:W-:Y:S05]  /*4da0*/  @!P2 BRA `(.L_x_97) ;  /* 0x000000640018a947 */ /* 0x006fea0003800000 */
.L_x_277:
        /* <DEDUP_REMOVED lines=8> */
[----:B------:R-:W-:Y:S01]  /*4e30*/  @!UP1 UIADD3 UR32, UPT, UPT, UR7, 0x2200, URZ ;  /* 0x0000220007209890 */ /* 0x000fe2000fffe0ff */
[----:B------:R-:W-:Y:S01]  /*4e40*/  UMOV UR35, UR43 ;  /* 0x0000002b00237c82 */ /* 0x000fe20008000000 */
[----:B------:R-:W-:Y:S03]  /*4e50*/  @!UP1 UIADD3 UR10, UPT, UPT, UR42, 0xa0, URZ ;  /* 0x000000a02a0a9890 */ /* 0x000fe6000fffe0ff */
[----:B------:R-:W-:Y:S01]  /*4e60*/  IMAD.U32 R8, RZ, RZ, UR9 ;  /* 0x00000009ff087e24 */ /* 0x000fe2000f8e00ff */
[----:B------:R-:W-:Y:S01]  /*4e70*/  UMOV UR9, UR33 ;  /* 0x0000002100097c82 */ /* 0x000fe20008000000 */
[----:B------:R-:W-:Y:S01]  /*4e80*/  IMAD.U32 R9, RZ, RZ, UR8 ;  /* 0x00000008ff097e24 */ /* 0x000fe2000f8e00ff */
[----:B------:R-:W-:Y:S02]  /*4e90*/  @!UP1 UIADD3 UR8, UPT, UPT, UR7, 0x3200, URZ ;  /* 0x0000320007089890 */ /* 0x000fe4000fffe0ff */
[----:B------:R-:W-:Y:S01]  /*4ea0*/  @!P4 R2UR UR18, R8 ;  /* 0x000000000812c2ca */ /* 0x000fe200000e0000 */
[----:B------:R-:W-:Y:S01]  /*4eb0*/  VOTEU.ALL UP1, P4 ;  /* 0x0000000000ff7886 */ /* 0x000fe20002020000 */
[----:B------:R-:W-:Y:S01]  /*4ec0*/  @!P4 R2UR UR19, R9 ;  /* 0x000000000913c2ca */ /* 0x000fe200000e0000 */
[----:B------:R-:W-:Y:S01]  /*4ed0*/  UMOV UR11, UR43 ;  /* 0x0000002b000b7c82 */ /* 0x000fe20008000000 */
[----:B------:R-:W-:Y:S01]  /*4ee0*/  UMOV UR12, UR36 ;  /* 0x00000024000c7c82 */ /* 0x000fe20008000000 */
[----:B------:R-:W-:Y:S01]  /*4ef0*/  UPRMT UR14, UR37, 0x654, UR33 ;  /* 0x00000654250e7896 */ /* 0x000fe20008000021 */
[----:B------:R-:W-:Y:S05]  /*4f00*/  @!P4 IADD3 R8, P0, PT, R30, 0x580, RZ ;  /* 0x000005801e08c810 */ /* 0x000fea0007f1e0ff */
[----:B------:R-:W-:Y:S04]  /*4f10*/  @!P4 IMAD.X R2, RZ, RZ, R31, P0 ;  /* 0x000000ffff02c224 */ /* 0x000fe800000e061f */
[----:B------:R1:W-:Y:S01]  /*4f20*/  @!UP2 UTMALDG.3D [UR32], [UR18], desc[UR16] ;  /* 0x000010201200a5b4 */ /* 0x0003e20008011000 */
[----:B------:R1:W-:Y:S01]  /*4f30*/  @!UP1 UTMALDG.3D [UR8], [UR18], desc[UR16] ;  /* 0x00001008120095b4 */ /* 0x0003e20008011000 */
[----:B------:R1:W-:Y:S01]  /*4f40*/  @!P4 SYNCS.ARRIVE.TRANS64.RED.A0TR RZ, [UR7+0x88], R0 ;  /* 0x00008800ffffc9a7 */ /* 0x0003e20008300407 */
[----:B------:R-:W-:Y:S01]  /*4f50*/  SYNCS.ARRIVE.TRANS64.RED.A1T0 RZ, [UR14], RZ ;  /* 0x000000ffffff79a7 */ /* 0x000fe2000810040e */
[----:B------:R-:W2:Y:S02]  /*4f60*/  SYNCS.PHASECHK.TRANS64.TRYWAIT P2, [UR7+0xb0], R22 ;  /* 0x0000b016ff0075a7 */ /* 0x000ea40008041107 */
[----:B-12---:R-:W-:Y:S05]  /*4f70*/  @!P2 BRA `(.L_x_98) ;  /* 0x0000006000bca947 */ /* 0x006fea0003800000 */
.L_x_279:
[----:B------:R-:W2:Y:S01]  /*4f80*/  LDC.64 R12, c[0x0][0xb18] ;  /* 0x0002c600ff0c7b82 */ /* 0x000ea20000000a00 */
[----:B------:R-:W-:Y:S01]  /*4f90*/  @!P4 R2UR UR8, R2 ;  /* 0x000000000208c2ca */ /* 0x000fe200000e0000 */
[----:B------:R-:W-:Y:S01]  /*4fa0*/  VOTEU.ALL UP1, P4 ;  /* 0x0000000000ff7886 */ /* 0x000fe20002020000 */
[----:B------:R-:W-:Y:S01]  /*4fb0*/  @!P4 R2UR UR9, R8 ;  /* 0x000000000809c2ca */ /* 0x000fe200000e0000 */
[----:B------:R-:W-:Y:S01]  /*4fc0*/  VOTEU.ALL UP2, P4 ;  /* 0x0000000000ff7886 */ /* 0x000fe20002040000 */
[----:B------:R-:W-:Y:S03]  /*4fd0*/  UMOV UR16, 0x0 ;  /* 0x0000000000107882 */ /* 0x000fe60000000000 */
[----:B------:R-:W4:Y:S01]  /*4fe0*/  @!P1 LDC R2, c[0x0][0xb0c] ;  /* 0x0002c300ff029b82 */ /* 0x000f220000000800 */
[----:B------:R-:W-:Y:S01]  /*4ff0*/  @!UP1 UIADD3 UR26, UPT, UPT, UR42, 0x40, URZ ;  /* 0x000000402a1a9890 */ /* 0x000fe2000fffe0ff */
[----:B-1----:R-:W-:Y:S01]  /*5000*/  @!P4 IMAD.MOV.U32 R0, RZ, RZ, 0x2000 ;  /* 0x00002000ff00c424 */ /* 0x002fe200078e00ff */
[----:B------:R-:W-:Y:S01]  /*5010*/  @!UP1 UIADD3 UR24, UPT, UPT, UR7, 0x4200, URZ ;  /* 0x0000420007189890 */ /* 0x000fe2000fffe0ff */
[----:B------:R-:W-:Y:S01]  /*5020*/  @P3 SHF.R.U32.HI R26, RZ, 0x10, R17 ;  /* 0x00000010ff1a3819 */ /* 0x000fe20000011611 */
[----:B------:R-:W-:Y:S01]  /*5030*/  UMOV UR17, 0x10000000 ;  /* 0x1000000000117882 */ /* 0x000fe20000000000 */
[----:B------:R-:W-:Y:S01]  /*5040*/  UMOV UR27, UR43 ;  /* 0x0000002b001b7c82 */ /* 0x000fe20008000000 */
[----:B------:R-:W-:Y:S01]  /*5050*/  UMOV UR28, UR36 ;  /* 0x00000024001c7c82 */ /* 0x000fe20008000000 */
[----:B------:R-:W-:Y:S01]  /*5060*/  IMAD.U32 R9, RZ, RZ, UR8 ;  /* 0x00000008ff097e24 */ /* 0x000fe2000f8e00ff */
[----:B------:R-:W-:Y:S01]  /*5070*/  @!UP1 UIADD3 UR10, UPT, UPT, UR42, 0xc0, URZ ;  /* 0x000000c02a0a9890 */ /* 0x000fe2000fffe0ff */
[----:B------:R-:W-:Y:S01]  /*5080*/  IMAD.U32 R8, RZ, RZ, UR9 ;  /* 0x00000009ff087e24 */ /* 0x000fe2000f8e00ff */
[----:B------:R-:W-:Y:S01]  /*5090*/  @!UP1 UIADD3 UR8, UPT, UPT, UR7, 0x5200, URZ ;  /* 0x0000520007089890 */ /* 0x000fe2000fffe0ff */
[----:B------:R-:W-:Y:S01]  /*50a0*/  VIADD R28, R28, 0x1 ;  /* 0x000000011c1c7836 */ /* 0x000fe20000000000 */
[----:B------:R-:W-:Y:S01]  /*50b0*/  @!P4 R2UR UR19, R9 ;  /* 0x000000000913c2ca */ /* 0x000fe200000e0000 */
[----:B------:R-:W-:Y:S01]  /*50c0*/  VOTEU.ALL UP1, P4 ;  /* 0x0000000000ff7886 */ /* 0x000fe20002020000 */
[----:B------:R-:W-:Y:S01]  /*50d0*/  @!P4 R2UR UR18, R8 ;  /* 0x000000000812c2ca */ /* 0x000fe200000e0000 */
[----:B------:R-:W-:Y:S01]  /*50e0*/  UMOV UR9, UR25 ;  /* 0x0000001900097c82 */ /* 0x000fe20008000000 */
[----:B------:R-:W1:Y:S01]  /*50f0*/  LDC.64 R8, c[0x0][0xb10] ;  /* 0x0002c400ff087b82 */ /* 0x000e620000000a00 */
[----:B------:R-:W-:Y:S01]  /*5100*/  UMOV UR11, UR43 ;  /* 0x0000002b000b7c82 */ /* 0x000fe20008000000 */
[----:B------:R-:W-:Y:S01]  /*5110*/  UMOV UR12, UR36 ;  /* 0x00000024000c7c82 */ /* 0x000fe20008000000 */
[----:B------:R-:W-:Y:S08]  /*5120*/  UPRMT UR14, UR37, 0x654, UR25 ;  /* 0x00000654250e7896 */ /* 0x000ff00008000019 */
[----:B------:R1:W-:Y:S01]  /*5130*/  @!UP2 UTMALDG.3D [UR24], [UR18], desc[UR16] ;  /* 0x000010181200a5b4 */ /* 0x0003e20008011000 */
[----:B------:R1:W-:Y:S01]  /*5140*/  @!UP1 UTMALDG.3D [UR8], [UR18], desc[UR16] ;  /* 0x00001008120095b4 */ /* 0x0003e20008011000 */
[----:B------:R5:W-:Y:S01]  /*5150*/  @!P4 SYNCS.ARRIVE.TRANS64.RED.A0TR RZ, [UR7+0x90], R0 ;  /* 0x00009000ffffc9a7 */ /* 0x000be20008300407 */
[C---:B-1----:R-:W-:Y:S01]  /*5160*/  @!P1 IMAD.HI.U32 R8, R11.reuse, R8, RZ ;  /* 0x000000080b089227 */ /* 0x042fe200078e00ff */
[----:B--2---:R-:W-:Y:S02]  /*5170*/  @!P1 ISETP.NE.AND P0, PT, R12, 0x1, PT ;  /* 0x000000010c00980c */ /* 0x004fe40003f05270 */
[----:B----4-:R-:W-:Y:S01]  /*5180*/  @!P1 ISETP.NE.AND P2, PT, R2, 0x1, PT ;  /* 0x000000010200980c */ /* 0x010fe20003f45270 */
[C---:B------:R-:W-:Y:S01]  /*5190*/  @!P1 IMAD.HI.U32 R13, R10.reuse, R13, RZ ;  /* 0x0000000d0a0d9227 */ /* 0x040fe200078e00ff */
[----:B------:R-:W-:Y:S04]  /*51a0*/  @!P1 SHF.R.U32.HI R8, RZ, R9, R8 ;  /* 0x00000009ff089219 */ /* 0x000fe80000011608 */
[----:B------:R-:W-:Y:S01]  /*51b0*/  @!P1 SEL R8, R11, R8, !P2 ;  /* 0x000000080b089207 */ /* 0x000fe20005000000 */
[----:B------:R-:W-:Y:S01]  /*51c0*/  SYNCS.ARRIVE.TRANS64.RED.A1T0 RZ, [UR14], RZ ;  /* 0x000000ffffff79a7 */ /* 0x000fe2000810040e */
[----:B------:R-:W1:Y:S01]  /*51d0*/  SYNCS.PHASECHK.TRANS64.TRYWAIT P5, [UR7+0xb8], R22 ;  /* 0x0000b816ff0075a7 */ /* 0x000e6200080a1107 */
[----:B-----5:R-:W2:Y:S02]  /*51e0*/  @!P1 LDC R0, c[0x0][0xb20] ;  /* 0x0002c800ff009b82 */ /* 0x020ea40000000800 */
[----:B--2---:R-:W-:Y:S04]  /*51f0*/  @!P1 SHF.R.U32.HI R0, RZ, R0, R13 ;  /* 0x00000000ff009219 */ /* 0x004fe8000001160d */
[----:B------:R-:W-:Y:S05]  /*5200*/  @!P1 SEL R9, R10, R0, !P0 ;  /* 0x000000000a099207 */ /* 0x000fea0004000000 */
[----:B------:R-:W-:Y:S02]  /*5210*/  @!P1 IMAD.IADD R0, R9, 0x1, -R8 ;  /* 0x0000000109009824 */ /* 0x000fe400078e0a08 */
[----:B------:R-:W-:Y:S02]  /*5220*/  @!P1 IMAD.IADD R8, R8, 0x1, -R9 ;  /* 0x0000000108089824 */ /* 0x000fe400078e0a09 */
[----:B------:R-:W-:Y:S02]  /*5230*/  @!P1 IMAD R11, R0, R2, R11 ;  /* 0x00000002000b9224 */ /* 0x000fe400078e020b */
[----:B------:R-:W-:Y:S01]  /*5240*/  @!P1 IMAD R10, R8, R12, R10 ;  /* 0x0000000c080a9224 */ /* 0x000fe200078e020a */
[----:B-1----:R-:W-:Y:S06]  /*5250*/  @!P5 BRA `(.L_x_99) ;  /* 0x00000060001cd947 */ /* 0x002fec0003800000 */
.L_x_281:
[----:B------:R-:W-:Y:S01]  /*5260*/  @!P4 IADD3 R2, P0, PT, R30, 0x580, RZ ;  /* 0x000005801e02c810 */ /* 0x000fe20007f1e0ff */
[----:B------:R-:W-:Y:S01]  /*5270*/  VOTEU.ALL UP1, P4 ;  /* 0x0000000000ff7886 */ /* 0x000fe20002020000 */
[----:B------:R-:W-:Y:S01]  /*5280*/  VOTEU.ALL UP2, P4 ;  /* 0x0000000000ff7886 */ /* 0x000fe20002040000 */
[----:B------:R-:W-:Y:S01]  /*5290*/  UMOV UR14, 0x0 ;  /* 0x00000000000e7882 */ /* 0x000fe20000000000 */
[----:B------:R-:W-:Y:S01]  /*52a0*/  @!P4 R2UR UR9, R2 ;  /* 0x000000000209c2ca */ /* 0x000fe200000e0000 */
[----:B-1----:R-:W-:Y:S01]  /*52b0*/  @!P4 IMAD.X R0, RZ, RZ, R31, P0 ;  /* 0x000000ffff00c224 */ /* 0x002fe200000e061f */
[----:B------:R-:W-:Y:S01]  /*52c0*/  @!UP1 UIADD3 UR17, UPT, UPT, UR7, 0x98, URZ ;  /* 0x0000009807119890 */ /* 0x000fe2000fffe0ff */
[----:B------:R-:W-:Y:S01]  /*52d0*/  ISETP.NE.AND P0, PT, R28, 0x2, PT ;  /* 0x000000021c00780c */ /* 0x000fe20003f05270 */
[----:B------:R-:W-:Y:S01]  /*52e0*/  @!UP1 UIADD3 UR18, UPT, UPT, UR42, 0x60, URZ ;  /* 0x000000602a129890 */ /* 0x000fe2000fffe0ff */
[----:B------:R-:W-:Y:S01]  /*52f0*/  LOP3.LUT R29, R29, 0x1, RZ, 0x3c, !PT ;  /* 0x000000011d1d7812 */ /* 0x000fe200078e3cff */
[----:B------:R-:W-:Y:S01]  /*5300*/  @!UP1 UIADD3 UR16, UPT, UPT, UR7, 0x6200, URZ ;  /* 0x0000620007109890 */ /* 0x000fe2000fffe0ff */
[----:B------:R-:W-:Y:S01]  /*5310*/  @!P4 R2UR UR8, R0 ;  /* 0x000000000008c2ca */ /* 0x000fe200000e0000 */
[----:B------:R-:W-:Y:S01]  /*5320*/  UMOV UR15, 0x10000000 ;  /* 0x10000000000f7882 */ /* 0x000fe20000000000 */
[----:B------:R-:W-:Y:S01]  /*5330*/  UMOV UR19, UR43 ;  /* 0x0000002b00137c82 */ /* 0x000fe20008000000 */
[----:B------:R-:W-:Y:S01]  /*5340*/  UMOV UR20, UR36 ;  /* 0x0000002400147c82 */ /* 0x000fe20008000000 */
[----:B------:R-:W-:Y:S01]  /*5350*/  @!UP1 UIADD3 UR10, UPT, UPT, UR42, 0xe0, URZ ;  /* 0x000000e02a0a9890 */ /* 0x000fe2000fffe0ff */
[----:B------:R-:W-:Y:S01]  /*5360*/  SEL R0, RZ, 0x1, P0 ;  /* 0x00000001ff007807 */ /* 0x000fe20000000000 */
[----:B------:R-:W-:Y:S01]  /*5370*/  IMAD.U32 R8, RZ, RZ, UR9 ;  /* 0x00000009ff087e24 */ /* 0x000fe2000f8e00ff */
[----:B------:R-:W-:Y:S01]  /*5380*/  UMOV UR11, UR43 ;  /* 0x0000002b000b7c82 */ /* 0x000fe20008000000 */
[----:B------:R-:W-:Y:S01]  /*5390*/  UMOV UR12, UR36 ;  /* 0x00000024000c7c82 */ /* 0x000fe20008000000 */
[----:B------:R-:W-:Y:S01]  /*53a0*/  UMOV UR9, UR17 ;  /* 0x0000001100097c82 */ /* 0x000fe20008000000 */
[----:B------:R-:W-:Y:S01]  /*53b0*/  @P3 R2UR UR36, R26 ;  /* 0x000000001a2432ca */ /* 0x000fe200000e0000 */
[----:B------:R-:W-:Y:S01]  /*53c0*/  IMAD.IADD R22, R10, 0x1, R83 ;  /* 0x000000010a167824 */ /* 0x000fe200078e0253 */
[----:B------:R-:W-:Y:S01]  /*53d0*/  @!P4 R2UR UR22, R8 ;  /* 0x000000000816c2ca */ /* 0x000fe200000e0000 */
[----:B------:R-:W-:Y:S01]  /*53e0*/  IMAD.U32 R9, RZ, RZ, UR8 ;  /* 0x00000008ff097e24 */ /* 0x000fe2000f8e00ff */
[----:B------:R-:W-:Y:S01]  /*53f0*/  @!UP1 UIADD3 UR8, UPT, UPT, UR7, 0x7200, URZ ;  /* 0x0000720007089890 */ /* 0x000fe2000fffe0ff */
[----:B------:R-:W-:Y:S01]  /*5400*/  LOP3.LUT R27, R27, R0, RZ, 0x3c, !PT ;  /* 0x000000001b1b7212 */ /* 0x000fe200078e3cff */
[----:B------:R-:W-:Y:S01]  /*5410*/  VOTEU.ALL UP1, P4 ;  /* 0x0000000000ff7886 */ /* 0x000fe20002020000 */
[----:B------:R-:W-:Y:S01]  /*5420*/  IMAD.IADD R23, R11, 0x1, R100 ;  /* 0x000000010b177824 */ /* 0x000fe200078e0264 */
[----:B------:R-:W-:Y:S02]  /*5430*/  @!P4 R2UR UR23, R9 ;  /* 0x000000000917c2ca */ /* 0x000fe400000e0000 */
[----:B------:R-:W-:Y:S11]  /*5440*/  SEL R28, R28, RZ, P0 ;  /* 0x000000ff1c1c7207 */ /* 0x000ff60000000000 */
[----:B------:R2:W-:Y:S01]  /*5450*/  @!UP2 UTMALDG.3D [UR16], [UR22], desc[UR14] ;  /* 0x00000e101600a5b4 */ /* 0x0005e20008011000 */
[----:B------:R2:W-:Y:S01]  /*5460*/  @!UP1 UTMALDG.3D [UR8], [UR22], desc[UR14] ;  /* 0x00000e08160095b4 */ /* 0x0005e20008011000 */
[----:B------:R2:W-:Y:S01]  /*5470*/  @!P4 SYNCS.ARRIVE.TRANS64.RED.A0TR RZ, [UR7+0x98], R25 ;  /* 0x00009819ffffc9a7 */ /* 0x0005e20008300407 */
[----:B------:R-:W-:Y:S01]  /*5480*/  UPLOP3.LUT UP1, UPT, UPT, UPT, UPT, 0x80, 0x8 ;  /* 0x000000000008789c */ /* 0x000fe20003f2f070 */
[----:B------:R-:W-:Y:S01]  /*5490*/  SYNCS.ARRIVE.TRANS64.RED.A1T0 RZ, [UR13], RZ ;  /* 0x000000ffffff79a7 */ /* 0x000fe2000810040d */
[----:B------:R-:W-:Y:S09]  /*54a0*/  @P3 BRA `(.L_x_100) ;  /* 0xfffffff000343947 */ /* 0x000ff2000383ffff */
[----:B------:R-:W-:-:S04]  /*54b0*/  SHF.L.U32 R2, R29, 0x1f, RZ ;  /* 0x0000001f1d027819 */ /* 0x000fc800000006ff */
[----:B------:R-:W1:Y:S02]  /*54c0*/  SYNCS.PHASECHK.TRANS64.TRYWAIT P0, [UR7+0xa0], R2 ;  /* 0x0000a002ff0075a7 */ /* 0x000e640008001107 */
[----:B-1----:R-:W-:Y:S05]  /*54d0*/  @!P0 BRA `(.L_x_101) ;  /* 0x0000005c00948947 */ /* 0x002fea0003800000 */
.L_x_283:
[----:B------:R-:W4:Y:S02]  /*54e0*/  SYNCS.PHASECHK.TRANS64.TRYWAIT P0, [UR7+0xa8], R2 ;  /* 0x0000a802ff0075a7 */ /* 0x000f240008001107 */
[----:B----4-:R-:W-:Y:S05]  /*54f0*/  @!P0 BRA `(.L_x_102) ;  /* 0x0000005c00a48947 */ /* 0x010fea0003800000 */
.L_x_285:
[----:B------:R-:W4:Y:S02]  /*5500*/  SYNCS.PHASECHK.TRANS64.TRYWAIT P0, [UR7+0xb0], R2 ;  /* 0x0000b002ff0075a7 */ /* 0x000f240008001107 */
[----:B----4-:R-:W-:Y:S05]  /*5510*/  @!P0 BRA `(.L_x_103) ;  /* 0x0000005c00b48947 */ /* 0x010fea0003800000 */
.L_x_287:
[----:B-1----:R-:W-:-:S07]  /*5520*/  MOV R0, UR7 ;  /* 0x0000000700007c02 */ /* 0x002fce0008000f00 */
.L_x_104:
[----:B-1----:R-:W-:-:S04]  /*5530*/  SHF.L.U32 R2, R29, 0x1f, RZ ;  /* 0x0000001f1d027819 */ /* 0x002fc800000006ff */
[----:B------:R1:W4:Y:S03]  /*5540*/  SYNCS.PHASECHK.TRANS64.TRYWAIT P0, [R0+URZ+0xb8], R2 ;  /* 0x0000b802000075a7 */ /* 0x00032600080011ff */
[----:B----4-:R-:W-:Y:S05]  /*5550*/  @!P0 NANOSLEEP.SYNCS 0x989680 ;  /* 0x009896800000895d */ /* 0x010fea0003900000 */
[----:B------:R-:W4:Y:S02]  /*5560*/  @!P0 SYNCS.PHASECHK.TRANS64 P0, [R0+URZ+0xb8], R2 ;  /* 0x0000b802000085a7 */ /* 0x000f2400080010ff */
[----:B--2-4-:R-:W-:Y:S05]  /*5570*/  @P0 EXIT ;  /* 0x000000000000094d */ /* 0x014fea0003800000 */
[----:B------:R-:W-:Y:S05]  /*5580*/  BRA `(.L_x_104) ;  /* 0xfffffffc00e87947 */ /* 0x000fea000383ffff */
.L_x_89:
[----:B------:R-:W-:-:S06]  /*5590*/  UISETP.GE.AND UP1, UPT, UR10, 0x4, UPT ;  /* 0x000000040a00788c */ /* 0x000fcc000bf26270 */
[----:B------:R-:W-:-:S13]  /*55a0*/  PLOP3.LUT P0, PT, PT, PT, UP1, 0x80, 0x8 ;  /* 0x000000000008781c */ /* 0x000fda0003f0f018 */
[----:B------:R-:W-:Y:S05]  /*55b0*/  @!P0 EXIT ;  /* 0x000000000000894d */ /* 0x000fea0003800000 */
[----:B------:R-:W-:Y:S01]  /*55c0*/  BAR.SYNC.DEFER_BLOCKING 0x6, 0xa0 ;  /* 0x0182800000007b1d */ /* 0x000fe20000010000 */
[C---:B------:R-:W-:Y:S01]  /*55d0*/  IMAD.SHL.U32 R4, R121.reuse, 0x20, RZ ;  /* 0x0000002079047824 */ /* 0x040fe200078e00ff */
[C---:B------:R-:W-:Y:S01]  /*55e0*/  LOP3.LUT R123, R121.reuse, 0x60, RZ, 0xc0, !PT ;  /* 0x00000060797b7812 */ /* 0x040fe200078ec0ff */
[C---:B------:R-:W-:Y:S01]  /*55f0*/  IMAD.SHL.U32 R3, R124.reuse, 0x200000, RZ ;  /* 0x002000007c037824 */ /* 0x040fe200078e00ff */
[C---:B------:R-:W-:Y:S01]  /*5600*/  LOP3.LUT R122, R121.reuse, 0x2, RZ, 0xc0, !PT ;  /* 0x00000002797a7812 */ /* 0x040fe200078ec0ff */
[----:B------:R-:W-:Y:S01]  /*5610*/  IMAD.SHL.U32 R5, R124, 0x400, RZ ;  /* 0x000004007c057824 */ /* 0x000fe200078e00ff */
[----:B------:R-:W-:Y:S02]  /*5620*/  UMOV UR41, 0x400 ;  /* 0x0000040000297882 */ /* 0x000fe40000000000 */
[----:B------:R-:W1:Y:S01]  /*5630*/  LDC R108, c[0x0][0x370] ;  /* 0x0000dc00ff6c7b82 */ /* 0x000e620000000800 */
[----:B------:R-:W-:Y:S01]  /*5640*/  ULEA UR41, UR37, UR41, 0x18 ;  /* 0x0000002925297291 */ /* 0x000fe2000f8ec0ff */
[C---:B------:R-:W-:Y:S01]  /*5650*/  IMAD.SHL.U32 R2, R121.reuse, 0x4, RZ ;  /* 0x0000000479027824 */ /* 0x040fe200078e00ff */
[C---:B------:R-:W-:Y:S01]  /*5660*/  LOP3.LUT R120, R4.reuse, 0xb20, RZ, 0xc0, !PT ;  /* 0x00000b2004787812 */ /* 0x040fe200078ec0ff */
[----:B------:R-:W-:Y:S01]  /*5670*/  IMAD.U32 R41, R121, 0x10000, RZ ;  /* 0x0001000079297824 */ /* 0x000fe200078e00ff */
[----:B------:R-:W-:Y:S01]  /*5680*/  LOP3.LUT R4, R4, 0xc0, RZ, 0xc0, !PT ;  /* 0x000000c004047812 */ /* 0x000fe200078ec0ff */
[----:B------:R-:W-:Y:S01]  /*5690*/  UIADD3 UR40, UPT, UPT, UR41, 0x200, URZ ;  /* 0x0000020029287890 */ /* 0x000fe2000fffe0ff */
[----:B------:R-:W-:Y:S01]  /*56a0*/  LOP3.LUT R3, R3, 0x200000, RZ, 0xc0, !PT ;  /* 0x0020000003037812 */ /* 0x000fe200078ec0ff */
[----:B------:R-:W2:Y:S01]  /*56b0*/  LDC R107, c[0x0][0x374] ;  /* 0x0000dd00ff6b7b82 */ /* 0x000ea20000000800 */
[----:B------:R-:W-:Y:S01]  /*56c0*/  LOP3.LUT R120, R120, 0x400, R5, 0xf8, !PT ;  /* 0x0000040078787812 */ /* 0x000fe200078ef805 */
[----:B------:R-:W-:Y:S01]  /*56d0*/  IMAD.MOV.U32 R40, RZ, RZ, RZ ;  /* 0x000000ffff287224 */ /* 0x000fe200078e00ff */
[----:B------:R-:W-:Y:S01]  /*56e0*/  LOP3.LUT R2, R4, 0x18, R2, 0xf8, !PT ;  /* 0x0000001804027812 */ /* 0x000fe200078ef802 */
[----:B------:R-:W-:Y:S01]  /*56f0*/  IMAD.MOV.U32 R118, RZ, RZ, RZ ;  /* 0x000000ffff767224 */ /* 0x000fe200078e00ff */
[----:B------:R-:W-:Y:S01]  /*5700*/  LOP3.LUT R41, R3, 0x400000, R41, 0xf8, !PT ;  /* 0x0040000003297812 */ /* 0x000fe200078ef829 */
[----:B------:R-:W-:Y:S01]  /*5710*/  IMAD.MOV.U32 R106, RZ, RZ, RZ ;  /* 0x000000ffff6a7224 */ /* 0x000fe200078e00ff */
[----:B------:R-:W-:-:S02]  /*5720*/  LOP3.LUT R120, R120, R2, RZ, 0xfc, !PT ;  /* 0x0000000278787212 */ /* 0x000fc400078efcff */
[----:B------:R-:W-:Y:S01]  /*5730*/  CS2R R116, SRZ ;  /* 0x0000000000747805 */ /* 0x000fe2000001ff00 */
[----:B------:R-:W3:Y:S01]  /*5740*/  LDS R0, [UR41+0x180] ;  /* 0x00018029ff007984 */ /* 0x000ee20008000800 */
[----:B------:R-:W-:Y:S01]  /*5750*/  LOP3.LUT R121, R121, 0x4, RZ, 0xc0, !PT ;  /* 0x0000000479797812 */ /* 0x000fe200078ec0ff */
[----:B------:R-:W4:Y:S01]  /*5760*/  LDCU.64 UR46, c[0x0][0x348] ;  /* 0x00006900ff2e77ac */ /* 0x000f220008000a00 */
[----:B------:R-:W-:Y:S02]  /*5770*/  LEA R120, R120, UR40, 0x1 ;  /* 0x0000002878787c11 */ /* 0x000fe4000f8e08ff */
[----:B------:R-:W-:Y:S01]  /*5780*/  IADD3 R119, PT, PT, -R121, 0x2, RZ ;  /* 0x0000000279777810 */ /* 0x000fe20007ffe1ff */
[----:B------:R-:W-:Y:S01]  /*5790*/  UMOV UR44, 0x1 ;  /* 0x00000001002c7882 */ /* 0x000fe20000000000 */
[----:B------:R-:W-:Y:S01]  /*57a0*/  UMOV UR43, URZ ;  /* 0x000000ff002b7c82 */ /* 0x000fe20008000000 */
[----:B------:R-:W-:Y:S01]  /*57b0*/  UMOV UR42, URZ ;  /* 0x000000ff002a7c82 */ /* 0x000fe20008000000 */
[----:B-1234-:R-:W-:-:S07]  /*57c0*/  IMAD.IADD R41, R0, 0x1, R41 ;  /* 0x0000000100297824 */ /* 0x01efce00078e0229 */
.L_x_229:
[C---:B------:R-:W-:Y:S02]  /*57d0*/  LEA R0, R106.reuse, UR41, 0x3 ;  /* 0x000000296a007c11 */ /* 0x040fe4000f8e18ff */
[----:B------:R-:W-:Y:S02]  /*57e0*/  SHF.L.U32 R2, R117, 0x1f, RZ ;  /* 0x0000001f75027819 */ /* 0x000fe400000006ff */
[----:B------:R-:W-:Y:S02]  /*57f0*/  LEA R8, R106, UR41, 0x4 ;  /* 0x000000296a087c11 */ /* 0x000fe4000f8e20ff */
[----:B------:R-:W1:Y:S02]  /*5800*/  SYNCS.PHASECHK.TRANS64.TRYWAIT P0, [R0+URZ+0xd0], R2 ;  /* 0x0000d002000075a7 */ /* 0x000e6400080011ff */
[----:B-1----:R-:W-:Y:S05]  /*5810*/  @!P0 BRA `(.L_x_105) ;  /* 0x0000005c000c8947 */ /* 0x002fea0003800000 */
.L_x_288:
        /* <DEDUP_REMOVED lines=11> */
[----:B--2---:R-:W-:-:S04]  /*58d0*/  LOP3.LUT P3, RZ, R10, 0x1, RZ, 0xc0, !PT ;  /* 0x000000010aff7812 */ /* 0x004fc8000786c0ff */
[----:B------:R-:W-:-:S09]  /*58e0*/  P2R R126, PR, RZ, 0x8 ;  /* 0x00000008ff7e7803 */ /* 0x000fd20000000000 */
[----:B------:R-:W-:Y:S02]  /*58f0*/  @P3 MOV R114, R8 ;  /* 0x0000000800723202 */ /* 0x000fe40000000f00 */
[----:B------:R-:W-:Y:S01]  /*5900*/  @P3 LOP3.LUT R113, R9, 0xffff, RZ, 0xc0, !PT ;  /* 0x0000ffff09713812 */ /* 0x000fe200078ec0ff */
[----:B-1----:R-:W-:Y:S06]  /*5910*/  @!P0 BRA `(.L_x_106) ;  /* 0x0000000000b88947 */ /* 0x002fec0003800000 */
[----:B------:R-:W1:Y:S01]  /*5920*/  LDC.64 R4, c[0x0][0xb18] ;  /* 0x0002c600ff047b82 */ /* 0x000e620000000a00 */
[----:B------:R-:W-:-:S07]  /*5930*/  ISETP.NE.AND P0, PT, R36, 0x1, PT ;  /* 0x000000012400780c */ /* 0x000fce0003f05270 */
[----:B------:R-:W2:Y:S08]  /*5940*/  LDC.64 R6, c[0x0][0xb10] ;  /* 0x0002c400ff067b82 */ /* 0x000eb00000000a00 */
[----:B------:R-:W3:Y:S08]  /*5950*/  LDC R0, c[0x0][0xb20] ;  /* 0x0002c800ff007b82 */ /* 0x000ef00000000800 */
[----:B------:R-:W4:Y:S01]  /*5960*/  LDC R12, c[0x0][0xb0c] ;  /* 0x0002c300ff0c7b82 */ /* 0x000f220000000800 */
[----:B-1----:R-:W-:Y:S01]  /*5970*/  IMAD.HI.U32 R14, R107, R5, RZ ;  /* 0x000000056b0e7227 */ /* 0x002fe200078e00ff */
[----:B------:R-:W-:-:S03]  /*5980*/  ISETP.NE.AND P1, PT, R4, 0x1, PT ;  /* 0x000000010400780c */ /* 0x000fc60003f25270 */
[----:B------:R-:W-:-:S03]  /*5990*/  IMAD.HI.U32 R5, R113, R5, RZ ;  /* 0x0000000571057227 */ /* 0x000fc600078e00ff */
[----:B------:R-:W1:Y:S01]  /*59a0*/  LDC.64 R2, c[0x0][0xb28] ;  /* 0x0002ca00ff027b82 */ /* 0x000e620000000a00 */
[----:B--2---:R-:W-:-:S04]  /*59b0*/  IMAD.HI.U32 R15, R108, R6, RZ ;  /* 0x000000066c0f7227 */ /* 0x004fc800078e00ff */
[----:B------:R-:W-:Y:S01]  /*59c0*/  IMAD.HI.U32 R16, R114, R6, RZ ;  /* 0x0000000672107227 */ /* 0x000fe200078e00ff */
[-C--:B------:R-:W-:Y:S02]  /*59d0*/  SHF.R.U32.HI R15, RZ, R7.reuse, R15 ;  /* 0x00000007ff0f7219 */ /* 0x080fe4000001160f */
[-C--:B---3--:R-:W-:Y:S02]  /*59e0*/  SHF.R.U32.HI R14, RZ, R0.reuse, R14 ;  /* 0x00000000ff0e7219 */ /* 0x088fe4000001160e */
[----:B------:R-:W-:Y:S02]  /*59f0*/  SHF.R.U32.HI R5, RZ, R0, R5 ;  /* 0x00000000ff057219 */ /* 0x000fe40000011605 */
[----:B------:R-:W-:Y:S02]  /*5a00*/  SEL R14, R107, R14, !P1 ;  /* 0x0000000e6b0e7207 */ /* 0x000fe40004800000 */
[----:B------:R-:W-:Y:S02]  /*5a10*/  SHF.R.U32.HI R16, RZ, R7, R16 ;  /* 0x00000007ff107219 */ /* 0x000fe40000011610 */
[----:B----4-:R-:W-:-:S02]  /*5a20*/  ISETP.NE.AND P2, PT, R12, 0x1, PT ;  /* 0x000000010c00780c */ /* 0x010fc40003f45270 */
[----:B------:R-:W-:Y:S02]  /*5a30*/  SEL R5, R113, R5, !P1 ;  /* 0x0000000571057207 */ /* 0x000fe40004800000 */
[----:B------:R-:W-:Y:S02]  /*5a40*/  SEL R15, R108, R15, !P2 ;  /* 0x0000000f6c0f7207 */ /* 0x000fe40005000000 */
[----:B------:R-:W-:Y:S01]  /*5a50*/  SEL R16, R114, R16, !P2 ;  /* 0x0000001072107207 */ /* 0x000fe20005000000 */
[----:B-1----:R-:W-:-:S04]  /*5a60*/  IMAD.HI.U32 R13, R14, R2, RZ ;  /* 0x000000020e0d7227 */ /* 0x002fc800078e00ff */
        /* <DEDUP_REMOVED lines=25> */
.L_x_106:
[----:B------:R-:W1:Y:S02]  /*5c00*/  LDCU UR4, c[0x0][0xb30] ;  /* 0x00016600ff0477ac */ /* 0x000e640008000800 */
[----:B-1----:R-:W-:-:S09]  /*5c10*/  UISETP.NE.AND UP0, UPT, UR4, 0x1, UPT ;  /* 0x000000010400788c */ /* 0x002fd2000bf05270 */
        /* <DEDUP_REMOVED lines=17> */
.L_x_107:
[----:B------:R-:W-:Y:S01]  /*5d30*/  ULOP3.LUT UP0, URZ, UR40, 0x1b0, URZ, 0xc0, !UPT ;  /* 0x000001b028ff7892 */ /* 0x000fe2000f80c0ff */
[----:B------:R-:W-:Y:S02]  /*5d40*/  IADD3 R106, PT, PT, R106, 0x1, RZ ;  /* 0x000000016a6a7810 */ /* 0x000fe40007ffe0ff */
[----:B------:R-:W-:-:S06]  /*5d50*/  @P3 SHF.R.U32.HI R115, RZ, 0x10, R9 ;  /* 0x00000010ff733819 */ /* 0x000fcc0000011609 */
[----:B------:R-:W-:Y:S05]  /*5d60*/  BRA.U !UP0, `(.L_x_108) ;  /* 0x00000001087c7547 */ /* 0x000fea000b800000 */
[----:B------:R-:W-:Y:S01]  /*5d70*/  MOV R2, 0x0 ;  /* 0x0000000000027802 */ /* 0x000fe20000000f00 */
[----:B------:R-:W1:Y:S01]  /*5d80*/  LDCU.64 UR8, c[0x4][0x80] ;  /* 0x01001000ff0877ac */ /* 0x000e620008000a00 */
[----:B------:R-:W-:Y:S02]  /*5d90*/  HFMA2 R12, -RZ, RZ, 0, 5.9604644775390625e-08 ;  /* 0x00000001ff0c7431 */ /* 0x000fe400000001ff */
[----:B------:R-:W-:Y:S01]  /*5da0*/  IMAD.MOV.U32 R8, RZ, RZ, 0x70 ;  /* 0x00000070ff087424 */ /* 0x000fe200078e00ff */
[----:B------:R2:W3:Y:S01]  /*5db0*/  LDC.64 R14, c[0x4][R2] ;  /* 0x01000000020e7b82 */ /* 0x0004e20000000a00 */
[----:B------:R-:W4:Y:S01]  /*5dc0*/  LDCU.64 UR6, c[0x4][0x88] ;  /* 0x01001100ff0677ac */ /* 0x000f220008000a00 */
[----:B------:R-:W-:Y:S01]  /*5dd0*/  IMAD.MOV.U32 R13, RZ, RZ, RZ ;  /* 0x000000ffff0d7224 */ /* 0x000fe200078e00ff */
[----:B------:R-:W2:Y:S01]  /*5de0*/  LDCU.64 UR4, c[0x4][0x8] ;  /* 0x01000100ff0477ac */ /* 0x000ea20008000a00 */
[----:B-1----:R-:W-:Y:S01]  /*5df0*/  IMAD.U32 R4, RZ, RZ, UR8 ;  /* 0x00000008ff047e24 */ /* 0x002fe2000f8e00ff */
[----:B------:R-:W-:Y:S01]  /*5e00*/  MOV R5, UR9 ;  /* 0x0000000900057c02 */ /* 0x000fe20008000f00 */
[----:B----4-:R-:W-:Y:S01]  /*5e10*/  IMAD.U32 R6, RZ, RZ, UR6 ;  /* 0x00000006ff067e24 */ /* 0x010fe2000f8e00ff */
[----:B------:R-:W-:Y:S01]  /*5e20*/  MOV R7, UR7 ;  /* 0x0000000700077c02 */ /* 0x000fe20008000f00 */
[----:B--2---:R-:W-:Y:S01]  /*5e30*/  IMAD.U32 R10, RZ, RZ, UR4 ;  /* 0x00000004ff0a7e24 */ /* 0x004fe2000f8e00ff */
[----:B------:R-:W-:-:S02]  /*5e40*/  MOV R11, UR5 ;  /* 0x00000005000b7c02 */ /* 0x000fc40008000f00 */
[----:B------:R-:W-:-:S07]  /*5e50*/  LEPC R20, `(.L_x_109) ;  /* 0x000000001014794e */ /* 0x000fce0000000000 */
[----:B---3-5:R-:W-:Y:S05]  /*5e60*/  CALL.ABS.NOINC R14 ;  /* 0x000000000e007343 */ /* 0x028fea0003c00000 */
.L_x_109:
[----:B------:R-:W1:Y:S01]  /*5e70*/  LDC.64 R2, c[0x4][R2] ;  /* 0x0100000002027b82 */ /* 0x000e620000000a00 */
[----:B------:R-:W2:Y:S01]  /*5e80*/  LDCU.64 UR8, c[0x4][0x80] ;  /* 0x01001000ff0877ac */ /* 0x000ea20008000a00 */
[----:B------:R-:W-:Y:S02]  /*5e90*/  HFMA2 R12, -RZ, RZ, 0, 5.9604644775390625e-08 ;  /* 0x00000001ff0c7431 */ /* 0x000fe400000001ff */
[----:B------:R-:W-:Y:S01]  /*5ea0*/  IMAD.MOV.U32 R8, RZ, RZ, 0x70 ;  /* 0x00000070ff087424 */ /* 0x000fe200078e00ff */
[----:B------:R-:W3:Y:S01]  /*5eb0*/  LDCU.64 UR6, c[0x4][0x88] ;  /* 0x01001100ff0677ac */ /* 0x000ee20008000a00 */
[----:B------:R-:W-:Y:S01]  /*5ec0*/  IMAD.MOV.U32 R13, RZ, RZ, RZ ;  /* 0x000000ffff0d7224 */ /* 0x000fe200078e00ff */
[----:B------:R-:W4:Y:S01]  /*5ed0*/  LDCU.64 UR4, c[0x4][0x8] ;  /* 0x01000100ff0477ac */ /* 0x000f220008000a00 */
[----:B--2---:R-:W-:Y:S02]  /*5ee0*/  MOV R4, UR8 ;  /* 0x0000000800047c02 */ /* 0x004fe40008000f00 */
[----:B------:R-:W-:Y:S01]  /*5ef0*/  MOV R5, UR9 ;  /* 0x0000000900057c02 */ /* 0x000fe20008000f00 */
[----:B---3--:R-:W-:Y:S01]  /*5f00*/  IMAD.U32 R6, RZ, RZ, UR6 ;  /* 0x00000006ff067e24 */ /* 0x008fe2000f8e00ff */
[----:B------:R-:W-:Y:S01]  /*5f10*/  MOV R7, UR7 ;  /* 0x0000000700077c02 */ /* 0x000fe20008000f00 */
[----:B----4-:R-:W-:Y:S01]  /*5f20*/  IMAD.U32 R10, RZ, RZ, UR4 ;  /* 0x00000004ff0a7e24 */ /* 0x010fe2000f8e00ff */
[----:B------:R-:W-:-:S02]  /*5f30*/  MOV R11, UR5 ;  /* 0x00000005000b7c02 */ /* 0x000fc40008000f00 */
[----:B------:R-:W-:-:S07]  /*5f40*/  LEPC R20, `(.L_x_108) ;  /* 0x000000001014794e */ /* 0x000fce0000000000 */
[----:B-1----:R-:W-:Y:S05]  /*5f50*/  CALL.ABS.NOINC R2 ;  /* 0x0000000002007343 */ /* 0x002fea0003c00000 */
.L_x_108:
[----:B------:R-:W1:Y:S01]  /*5f60*/  LDC.64 R2, c[0x0][0x890] ;  /* 0x00022400ff027b82 */ /* 0x000e620000000a00 */
[----:B------:R-:W-:-:S06]  /*5f70*/  ULOP3.LUT UR4, UR44, 0x1, URZ, 0x3c, !UPT ;  /* 0x000000012c047892 */ /* 0x000fcc000f8e3cff */
[----:B------:R-:W-:Y:S01]  /*5f80*/  IMAD.U32 R112, RZ, RZ, UR4 ;  /* 0x00000004ff707e24 */ /* 0x000fe2000f8e00ff */
[----:B-1----:R-:W-:-:S04]  /*5f90*/  ISETP.NE.U32.AND P4, PT, R2, RZ, PT ;  /* 0x000000ff0200720c */ /* 0x002fc80003f85070 */
[----:B------:R-:W-:-:S13]  /*5fa0*/  ISETP.NE.AND.EX P4, PT, R3, RZ, PT, P4 ;  /* 0x000000ff0300720c */ /* 0x000fda0003f85340 */
[----:B------:R-:W-:Y:S05]  /*5fb0*/  @!P4 BRA `(.L_x_110) ;  /* 0x000000000034c947 */ /* 0x000fea0003800000 */
[----:B------:R-:W1:Y:S02]  /*5fc0*/  LDCU.64 UR4, c[0x0][0x888] ;  /* 0x00011100ff0477ac */ /* 0x000e640008000a00 */
[----:B-1----:R-:W-:-:S04]  /*5fd0*/  UISETP.NE.U32.AND UP0, UPT, UR4, URZ, UPT ;  /* 0x000000ff0400728c */ /* 0x002fc8000bf05070 */
[----:B------:R-:W-:-:S09]  /*5fe0*/  UISETP.NE.AND.EX UP0, UPT, UR5, URZ, UPT, UP0 ;  /* 0x000000ff0500728c */ /* 0x000fd2000bf05300 */
[----:B------:R-:W-:Y:S05]  /*5ff0*/  BRA.U !UP0, `(.L_x_111) ;  /* 0x0000000108187547 */ /* 0x000fea000b800000 */
[----:B------:R-:W1:Y:S01]  /*6000*/  LDC.64 R4, c[0x0][0x888] ;  /* 0x00022200ff047b82 */ /* 0x000e620000000a00 */
[----:B------:R-:W-:-:S04]  /*6010*/  IMAD R0, R2, UR36, RZ ;  /* 0x0000002402007c24 */ /* 0x000fc8000f8e02ff */
[----:B-1----:R-:W-:-:S05]  /*6020*/  IMAD.WIDE R4, R0, 0x4, R4 ;  /* 0x0000000400047825 */ /* 0x002fca00078e0204 */
[----:B-----5:R1:W5:Y:S01]  /*6030*/  LDG.E R63, desc[UR38][R4.64] ;  /* 0x00000026043f7981 */ /* 0x020362000c1e1900 */
[----:B------:R-:W-:Y:S01]  /*6040*/  MOV R101, 0x1 ;  /* 0x0000000100657802 */ /* 0x000fe20000000f00 */
[----:B------:R-:W-:Y:S06]  /*6050*/  BRA `(.L_x_110) ;  /* 0x00000000000c7947 */ /* 0x000fec0003800000 */
.L_x_111:
[----:B------:R-:W1:Y:S01]  /*6060*/  LDCU UR4, c[0x0][0x880] ;  /* 0x00011000ff0477ac */ /* 0x000e620008000800 */
[----:B------:R-:W-:Y:S01]  /*6070*/  HFMA2 R101, -RZ, RZ, 0, 5.9604644775390625e-08 ;  /* 0x00000001ff657431 */ /* 0x000fe200000001ff */
[----:B-1---5:R-:W-:Y:S02]  /*6080*/  MOV R63, UR4 ;  /* 0x00000004003f7c02 */ /* 0x022fe40008000f00 */
.L_x_110:
[----:B-1----:R-:W1:Y:S02]  /*6090*/  LDC.64 R4, c[0x0][0x8b0] ;  /* 0x00022c00ff047b82 */ /* 0x002e640000000a00 */
        /* <DEDUP_REMOVED lines=11> */
[----:B------:R-:W-:Y:S05]  /*6150*/  BRA `(.L_x_112) ;  /* 0x0000000000087947 */ /* 0x000fea0003800000 */
.L_x_113:
[----:B------:R-:W1:Y:S02]  /*6160*/  LDCU UR4, c[0x0][0x8a0] ;  /* 0x00011400ff0477ac */ /* 0x000e640008000800 */
[----:B-1---5:R-:W-:Y:S02]  /*6170*/  MOV R42, UR4 ;  /* 0x00000004002a7c02 */ /* 0x022fe40008000f00 */
.L_x_112:
[----:B------:R-:W-:Y:S01]  /*6180*/  UISETP.NE.AND UP0, UPT, UR45, URZ, UPT ;  /* 0x000000ff2d00728c */ /* 0x000fe2000bf05270 */
[----:B------:R-:W-:-:S04]  /*6190*/  PLOP3.LUT P0, PT, PT, PT, PT, 0x8, 0x80 ;  /* 0x000000000080781c */ /* 0x000fc80003f0e170 */
[----:B------:R-:W-:-:S04]  /*61a0*/  P2R R127, PR, RZ, 0x1 ;  /* 0x00000001ff7f7803 */ /* 0x000fc80000000000 */
[----:B------:R-:W-:Y:S05]  /*61b0*/  BRA.U !UP0, `(.L_x_114) ;  /* 0x00000001083c7547 */ /* 0x000fea000b800000 */
[----:B------:R-:W-:-:S04]  /*61c0*/  ISETP.NE.U32.AND P0, PT, R2, RZ, PT ;  /* 0x000000ff0200720c */ /* 0x000fc80003f05070 */
[----:B------:R-:W-:-:S13]  /*61d0*/  ISETP.NE.AND.EX P0, PT, R3, RZ, PT, P0 ;  /* 0x000000ff0300720c */ /* 0x000fda0003f05300 */
[----:B-----5:R-:W-:-:S04]  /*61e0*/  @!P0 FSETP.EQ.AND P1, PT, R63, RZ, PT ;  /* 0x000000ff3f00820b */ /* 0x020fc80003f22000 */
[----:B------:R-:W-:Y:S01]  /*61f0*/  P2R R127, PR, RZ, 0x2 ;  /* 0x00000002ff7f7803 */ /* 0x000fe20000000000 */
[----:B------:R-:W-:Y:S08]  /*6200*/  @!P0 BRA `(.L_x_114) ;  /* 0x0000000000288947 */ /* 0x000ff00003800000 */
[----:B------:R-:W2:Y:S01]  /*6210*/  LDCU.64 UR4, c[0x0][0x888] ;  /* 0x00011100ff0477ac */ /* 0x000ea20008000a00 */
[----:B------:R-:W-:Y:S02]  /*6220*/  LOP3.LUT P1, RZ, R101, 0xff, RZ, 0xc0, !PT ;  /* 0x000000ff65ff7812 */ /* 0x000fe4000782c0ff */
[----:B------:R-:W-:-:S04]  /*6230*/  FSETP.NEU.AND P0, PT, R63, RZ, PT ;  /* 0x000000ff3f00720b */ /* 0x000fc80003f0d000 */
[----:B------:R-:W-:Y:S02]  /*6240*/  SEL R0, RZ, 0xffffffff, P0 ;  /* 0xffffffffff007807 */ /* 0x000fe40000000000 */
[----:B--2---:R-:W-:-:S04]  /*6250*/  ISETP.NE.U32.AND P2, PT, RZ, UR4, PT ;  /* 0x00000004ff007c0c */ /* 0x004fc8000bf45070 */
[----:B------:R-:W-:-:S04]  /*6260*/  ISETP.NE.AND.EX P2, PT, RZ, UR5, PT, P2 ;  /* 0x00000005ff007c0c */ /* 0x000fc8000bf45320 */
[----:B------:R-:W-:-:S04]  /*6270*/  @!P1 SEL R0, RZ, 0xffffffff, P2 ;  /* 0xffffffffff009807 */ /* 0x000fc80001000000 */
[----:B------:R-:W-:-:S04]  /*6280*/  LOP3.LUT R0, R0, 0x1, RZ, 0xc0, !PT ;  /* 0x0000000100007812 */ /* 0x000fc800078ec0ff */
[----:B------:R-:W-:-:S04]  /*6290*/  ISETP.EQ.U32.AND P0, PT, R0, 0x1, PT ;  /* 0x000000010000780c */ /* 0x000fc80003f02070 */
[----:B------:R-:W-:-:S09]  /*62a0*/  P2R R127, PR, RZ, 0x1 ;  /* 0x00000001ff7f7803 */ /* 0x000fd20000000000 */
.L_x_114:
[----:B------:R-:W-:Y:S01]  /*62b0*/  ISETP.NE.AND P5, PT, R127, RZ, PT ;  /* 0x000000ff7f00720c */ /* 0x000fe20003fa5270 */
[----:B------:R-:W-:Y:S01]  /*62c0*/  IMAD.MOV.U32 R111, RZ, RZ, 0x1 ;  /* 0x00000001ff6f7424 */ /* 0x000fe200078e00ff */
[----:B------:R-:W-:Y:S01]  /*62d0*/  LEA R3, R40, UR41, 0x3 ;  /* 0x0000002928037c11 */ /* 0x000fe2000f8e18ff */
[----:B------:R-:W-:Y:S01]  /*62e0*/  IMAD.SHL.U32 R105, R23, 0x40, RZ ;  /* 0x0000004017697824 */ /* 0x000fe200078e00ff */
[----:B------:R-:W-:Y:S01]  /*62f0*/  SHF.L.U32 R0, R118, 0x1f, RZ ;  /* 0x0000001f76007819 */ /* 0x000fe200000006ff */
[----:B------:R-:W-:Y:S01]  /*6300*/  IMAD.SHL.U32 R103, R22, 0x100, RZ ;  /* 0x0000010016677824 */ /* 0x000fe200078e00ff */
[----:B-----5:R-:W-:Y:S01]  /*6310*/  FSETP.NEU.AND P3, PT, R63, RZ, PT ;  /* 0x000000ff3f00720b */ /* 0x020fe20003f6d000 */
[----:B------:R-:W-:Y:S01]  /*6320*/  IMAD R38, R40, 0x80, R41 ;  /* 0x0000008028267824 */ /* 0x000fe200078e0229 */
[----:B------:R-:W-:Y:S01]  /*6330*/  CS2R R98, SRZ ;  /* 0x0000000000627805 */ /* 0x000fe2000001ff00 */
[----:B------:R-:W-:Y:S01]  /*6340*/  IMAD.MOV.U32 R39, RZ, RZ, RZ ;  /* 0x000000ffff277224 */ /* 0x000fe200078e00ff */
[----:B------:R-:W-:Y:S01]  /*6350*/  CS2R R96, SRZ ;  /* 0x0000000000607805 */ /* 0x000fe2000001ff00 */
[----:B------:R-:W-:Y:S01]  /*6360*/  IMAD.U32 R110, RZ, RZ, UR42 ;  /* 0x0000002aff6e7e24 */ /* 0x000fe2000f8e00ff */
[----:B------:R-:W-:Y:S01]  /*6370*/  CS2R R94, SRZ ;  /* 0x00000000005e7805 */ /* 0x000fe2000001ff00 */
[----:B------:R-:W-:Y:S01]  /*6380*/  VOTEU.ALL UP0, P5 ;  /* 0x0000000000ff7886 */ /* 0x000fe20002800000 */
[----:B------:R-:W-:Y:S01]  /*6390*/  @!P5 SHF.L.U32 R2, R112, 0x1f, RZ ;  /* 0x0000001f7002d819 */ /* 0x000fe200000006ff */
[----:B------:R-:W-:Y:S01]  /*63a0*/  IMAD.U32 R109, RZ, RZ, UR43 ;  /* 0x0000002bff6d7e24 */ /* 0x000fe2000f8e00ff */
[----:B------:R-:W-:-:S02]  /*63b0*/  CS2R R92, SRZ ;  /* 0x00000000005c7805 */ /* 0x000fc4000001ff00 */
[----:B------:R-:W-:Y:S01]  /*63c0*/  CS2R R90, SRZ ;  /* 0x00000000005a7805 */ /* 0x000fe2000001ff00 */
[----:B------:R-:W-:Y:S01]  /*63d0*/  @!UP0 ULEA UR4, UR43, UR41, 0x3 ;  /* 0x000000292b048291 */ /* 0x000fe2000f8e18ff */
[----:B------:R-:W-:Y:S02]  /*63e0*/  CS2R R88, SRZ ;  /* 0x0000000000587805 */ /* 0x000fe4000001ff00 */
[----:B------:R-:W-:Y:S02]  /*63f0*/  CS2R R86, SRZ ;  /* 0x0000000000567805 */ /* 0x000fe4000001ff00 */
[----:B------:R-:W-:-:S04]  /*6400*/  CS2R R84, SRZ ;  /* 0x0000000000547805 */ /* 0x000fc8000001ff00 */
[----:B------:R2:W3:Y:S02]  /*6410*/  @!P5 SYNCS.PHASECHK.TRANS64.TRYWAIT P1, [UR4+0x80], R2 ;  /* 0x00008002ff00d5a7 */ /* 0x0004e40008021104 */
[----:B------:R-:W4:Y:S01]  /*6420*/  LDCU.64 UR4, c[0x0][0x888] ;  /* 0x00011100ff0477ac */ /* 0x000f220008000a00 */
[----:B------:R1:W3:Y:S01]  /*6430*/  SYNCS.PHASECHK.TRANS64.TRYWAIT P0, [R3+URZ+0xf0], R0 ;  /* 0x0000f000030075a7 */ /* 0x0002e200080011ff */
[----:B----4-:R-:W-:-:S04]  /*6440*/  ISETP.NE.U32.AND P2, PT, RZ, UR4, PT ;  /* 0x00000004ff007c0c */ /* 0x010fc8000bf45070 */
[----:B------:R-:W-:-:S04]  /*6450*/  ISETP.NE.AND.EX P2, PT, RZ, UR5, PT, P2 ;  /* 0x00000005ff007c0c */ /* 0x000fc8000bf45320 */
[----:B--2---:R-:W-:Y:S02]  /*6460*/  SEL R2, RZ, 0xffffffff, P2 ;  /* 0xffffffffff027807 */ /* 0x004fe40001000000 */
[----:B------:R-:W-:Y:S02]  /*6470*/  LOP3.LUT P2, R102, R101, 0xff, RZ, 0xc0, !PT ;  /* 0x000000ff65667812 */ /* 0x000fe4000784c0ff */
[----:B-1----:R-:W-:-:S04]  /*6480*/  SEL R0, RZ, 0xffffffff, P3 ;  /* 0xffffffffff007807 */ /* 0x002fc80001800000 */
[----:B------:R-:W-:-:S04]  /*6490*/  @P4 SEL R0, R2, R0, !P2 ;  /* 0x0000000002004207 */ /* 0x000fc80005000000 */
[----:B------:R-:W-:-:S04]  /*64a0*/  LOP3.LUT R0, R0, 0x1, RZ, 0xc0, !PT ;  /* 0x0000000100007812 */ /* 0x000fc800078ec0ff */
[----:B------:R-:W-:-:S04]  /*64b0*/  ISETP.NE.U32.AND P2, PT, R0, 0x1, PT ;  /* 0x000000010000780c */ /* 0x000fc80003f45070 */
[----:B------:R-:W-:Y:S02]  /*64c0*/  P2R R125, PR, RZ, 0x4 ;  /* 0x00000004ff7d7803 */ /* 0x000fe40000000000 */
[----:B---3--:R-:W-:Y:S02]  /*64d0*/  @!P5 SEL R111, RZ, 0x1, !P1 ;  /* 0x00000001ff6fd807 */ /* 0x008fe40004800000 */
[----:B------:R-:W-:-:S07]  /*64e0*/  SEL R104, RZ, 0x1, !P0 ;  /* 0x00000001ff687807 */ /* 0x000fce0004000000 */
.L_x_228:
[----:B------:R-:W-:Y:S01]  /*64f0*/  ISETP.NE.AND P0, PT, R127, RZ, PT ;  /* 0x000000ff7f00720c */ /* 0x000fe20003f05270 */
[----:B------:R-:W-:Y:S05]  /*6500*/  YIELD ;  /* 0x0000000000007946 */ /* 0x000fea0003800000 */
[----:B------:R-:W-:Y:S07]  /*6510*/  BSSY B1, `(.L_x_115) ;  /* 0x000001a000017945 */ /* 0x000fee0003800000 */
[----:B------:R-:W-:Y:S05]  /*6520*/  @P0 BRA `(.L_x_116) ;  /* 0x0000000000600947 */ /* 0x000fea0003800000 */
[----:B------:R-:W-:Y:S01]  /*6530*/  ISETP.NE.AND P1, PT, R125, RZ, PT ;  /* 0x000000ff7d00720c */ /* 0x000fe20003f25270 */
[----:B------:R-:W-:Y:S01]  /*6540*/  BSSY B0, `(.L_x_117) ;  /* 0x000000b000007945 */ /* 0x000fe20003800000 */
[----:B------:R-:W-:Y:S11]  /*6550*/  ISETP.NE.AND P0, PT, R111, RZ, PT ;  /* 0x000000ff6f00720c */ /* 0x000ff60003f05270 */
[----:B------:R-:W-:Y:S05]  /*6560*/  @P1 LEA R6, R109, R120, 0xd ;  /* 0x000000786d061211 */ /* 0x000fea00078e68ff */
[--C-:B------:R-:W-:Y:S02]  /*6570*/  @P1 IMAD R5, R122, -0x10, R6.reuse ;  /* 0xfffffff07a051824 */ /* 0x100fe400078e0206 */
[----:B------:R-:W-:Y:S03]  /*6580*/  @P1 IMAD R4, R121, -0x10, R6 ;  /* 0xfffffff079041824 */ /* 0x000fe600078e0206 */
[----:B------:R-:W-:Y:S01]  /*6590*/  @P1 LEA R3, R119, R5, 0x4 ;  /* 0x0000000577031211 */ /* 0x000fe200078e20ff */
[----:B------:R-:W-:Y:S06]  /*65a0*/  @P0 BRA `(.L_x_118) ;  /* 0x0000000000100947 */ /* 0x000fec0003800000 */
[----:B------:R-:W-:Y:S02]  /*65b0*/  LEA R2, R109, UR41, 0x3 ;  /* 0x000000296d027c11 */ /* 0x000fe4000f8e18ff */
[----:B------:R-:W-:Y:S04]  /*65c0*/  SHF.L.U32 R0, R112, 0x1f, RZ ;  /* 0x0000001f70007819 */ /* 0x000fe800000006ff */
[----:B------:R-:W1:Y:S02]  /*65d0*/  SYNCS.PHASECHK.TRANS64.TRYWAIT P0, [R2+URZ+0x80], R0 ;  /* 0x00008000020075a7 */ /* 0x000e6400080011ff */
[----:B-1----:R-:W-:Y:S05]  /*65e0*/  @!P0 BRA `(.L_x_119) ;  /* 0x0000004c00ac8947 */ /* 0x002fea0003800000 */
.L_x_118:
[----:B------:R-:W-:Y:S05]  /*65f0*/  BSYNC B0 ;  /* 0x0000000000007941 */ /* 0x000fea0003800000 */
.L_x_117:
[----:B------:R-:W-:Y:S01]  /*6600*/  ISETP.NE.AND P0, PT, R125, RZ, PT ;  /* 0x000000ff7d00720c */ /* 0x000fe20003f05270 */
[----:B------:R-:W-:Y:S11]  /*6610*/  VIADD R109, R109, 0x1 ;  /* 0x000000016d6d7836 */ /* 0x000ff60000000000 */
[----:B------:R-:W-:Y:S01]  /*6620*/  @!UPT UIADD3 URZ, UPT, UPT, URZ, URZ, URZ ;  /* 0x000000fffffff290 */ /* 0x000fe2000fffe0ff */
[----:B------:R2:W3:Y:S04]  /*6630*/  @P0 LDS.128 R84, [R6] ;  /* 0x0000000006540984 */ /* 0x0004e80000000c00 */
[----:B------:R2:W4:Y:S04]  /*6640*/  @P0 LDS.128 R92, [R4+0x20] ;  /* 0x00002000045c0984 */ /* 0x0005280000000c00 */
[----:B------:R2:W2:Y:S04]  /*6650*/  @P0 LDS.128 R88, [R5+0x10] ;  /* 0x0000100005580984 */ /* 0x0004a80000000c00 */
[----:B------:R2:W2:Y:S01]  /*6660*/  @P0 LDS.128 R96, [R3+0x10] ;  /* 0x0000100003600984 */ /* 0x0004a20000000c00 */
[C---:B------:R-:W-:Y:S04]  /*6670*/  ISETP.NE.AND P0, PT, R109.reuse, 0x4, PT ;  /* 0x000000046d00780c */ /* 0x040fe80003f05270 */
[----:B-1----:R-:W-:Y:S02]  /*6680*/  SEL R0, RZ, 0x1, P0 ;  /* 0x00000001ff007807 */ /* 0x002fe40000000000 */
[----:B------:R-:W-:Y:S02]  /*6690*/  SEL R109, R109, RZ, P0 ;  /* 0x000000ff6d6d7207 */ /* 0x000fe40000000000 */
[----:B------:R-:W-:Y:S02]  /*66a0*/  LOP3.LUT R112, R112, R0, RZ, 0x3c, !PT ;  /* 0x0000000070707212 */ /* 0x000fe400078e3cff */
.L_x_116:
[----:B------:R-:W-:Y:S05]  /*66b0*/  BSYNC B1 ;  /* 0x0000000000017941 */ /* 0x000fea0003800000 */
.L_x_115:
[C---:B------:R-:W-:Y:S01]  /*66c0*/  LOP3.LUT P1, RZ, R39.reuse, R104, RZ, 0xfc, !PT ;  /* 0x0000006827ff7212 */ /* 0x040fe2000782fcff */
[----:B------:R-:W-:Y:S01]  /*66d0*/  IMAD.SHL.U32 R37, R39, 0x20, RZ ;  /* 0x0000002027257824 */ /* 0x000fe200078e00ff */
[----:B------:R-:W-:Y:S01]  /*66e0*/  LEA R128, R40, UR41, 0x3 ;  /* 0x0000002928807c11 */ /* 0x000fe2000f8e18ff */
[----:B------:R-:W-:Y:S02]  /*66f0*/  BSSY B0, `(.L_x_120) ;  /* 0x0000009000007945 */ /* 0x000fe40003800000 */
[----:B------:R-:W-:Y:S05]  /*6700*/  IMAD.IADD R2, R38, 0x1, R37 ;  /* 0x0000000126027824 */ /* 0x000fea00078e0225 */
[----:B------:R-:W-:Y:S04]  /*6710*/  SHF.R.U32.HI R0, RZ, 0x15, R2 ;  /* 0x00000015ff007819 */ /* 0x000fe80000011602 */
[----:B------:R-:W-:Y:S01]  /*6720*/  LOP3.LUT P0, RZ, R0, 0x3, R124, 0x48, !PT ;  /* 0x0000000300ff7812 */ /* 0x000fe2000780487c */
[----:B------:R-:W-:Y:S01]  /*6730*/  @!UPT UIADD3 URZ, UPT, UPT, URZ, URZ, URZ ;  /* 0x000000fffffff290 */ /* 0x000fe2000fffe0ff */
[----:B------:R-:W-:Y:S11]  /*6740*/  @P1 BRA `(.L_x_121) ;  /* 0x00000000000c1947 */ /* 0x000ff60003800000 */
[----:B------:R-:W-:Y:S04]  /*6750*/  SHF.L.U32 R0, R118, 0x1f, RZ ;  /* 0x0000001f76007819 */ /* 0x000fe800000006ff */
[----:B------:R-:W1:Y:S02]  /*6760*/  SYNCS.PHASECHK.TRANS64.TRYWAIT P1, [R128+URZ+0xf0], R0 ;  /* 0x0000f000800075a7 */ /* 0x000e6400080211ff */
[----:B-1----:R-:W-:Y:S05]  /*6770*/  @!P1 BRA `(.L_x_122) ;  /* 0x0000004c005c9947 */ /* 0x002fea0003800000 */
.L_x_121:
[----:B------:R-:W-:Y:S05]  /*6780*/  BSYNC B0 ;  /* 0x0000000000007941 */ /* 0x000fea0003800000 */
.L_x_120:
[----:B------:R-:W-:Y:S05]  /*6790*/  @!P0 BRA `(.L_x_123) ;  /* 0x0000000000408947 */ /* 0x000fea0003800000 */
[----:B------:R-:W2:Y:S01]  /*67a0*/  LDCU.64 UR8, c[0x4][0x70] ;  /* 0x01000e00ff0877ac */ /* 0x000ea20008000a00 */
[----:B------:R-:W-:Y:S01]  /*67b0*/  MOV R15, 0x0 ;  /* 0x00000000000f7802 */ /* 0x000fe20000000f00 */
[----:B------:R-:W-:Y:S02]  /*67c0*/  HFMA2 R12, -RZ, RZ, 0, 5.9604644775390625e-08 ;  /* 0x00000001ff0c7431 */ /* 0x000fe400000001ff */
[----:B------:R-:W-:Y:S02]  /*67d0*/  IMAD.MOV.U32 R8, RZ, RZ, 0x192 ;  /* 0x00000192ff087424 */ /* 0x000fe400078e00ff */
[----:B------:R-:W-:Y:S01]  /*67e0*/  IMAD.MOV.U32 R13, RZ, RZ, RZ ;  /* 0x000000ffff0d7224 */ /* 0x000fe200078e00ff */
[----:B------:R-:W1:Y:S01]  /*67f0*/  LDCU.64 UR6, c[0x4][0x78] ;  /* 0x01000f00ff0677ac */ /* 0x000e620008000a00 */
[----:B------:R-:W3:Y:S01]  /*6800*/  LDC.64 R14, c[0x4][R15] ;  /* 0x010000000f0e7b82 */ /* 0x000ee20000000a00 */
[----:B------:R-:W5:Y:S01]  /*6810*/  LDCU.64 UR4, c[0x4][0x10] ;  /* 0x01000200ff0477ac */ /* 0x000f620008000a00 */
[----:B--2---:R-:W-:Y:S01]  /*6820*/  MOV R5, UR9 ;  /* 0x0000000900057c02 */ /* 0x004fe20008000f00 */
[----:B------:R-:W-:Y:S01]  /*6830*/  IMAD.U32 R4, RZ, RZ, UR8 ;  /* 0x00000008ff047e24 */ /* 0x000fe2000f8e00ff */
[----:B-1----:R-:W-:Y:S01]  /*6840*/  MOV R7, UR7 ;  /* 0x0000000700077c02 */ /* 0x002fe20008000f00 */
[----:B------:R-:W-:Y:S01]  /*6850*/  IMAD.U32 R6, RZ, RZ, UR6 ;  /* 0x00000006ff067e24 */ /* 0x000fe2000f8e00ff */
[----:B-----5:R-:W-:Y:S01]  /*6860*/  MOV R11, UR5 ;  /* 0x00000005000b7c02 */ /* 0x020fe20008000f00 */
[----:B------:R-:W-:Y:S02]  /*6870*/  IMAD.U32 R10, RZ, RZ, UR4 ;  /* 0x00000004ff0a7e24 */ /* 0x000fe4000f8e00ff */
[----:B------:R-:W-:Y:S07]  /*6880*/  LEPC R20, `(.L_x_123) ;  /* 0x000000001014794e */ /* 0x000fee0000000000 */
[----:B---34-:R-:W-:Y:S05]  /*6890*/  CALL.ABS.NOINC R14 ;  /* 0x000000000e007343 */ /* 0x018fea0003c00000 */
.L_x_123:
[----:B------:R-:W-:Y:S05]  /*68a0*/  WARPSYNC.ALL ;  /* 0x0000000000007948 */ /* 0x000fea0003800000 */
[----:B------:R-:W-:Y:S01]  /*68b0*/  R2UR UR4, R2 ;  /* 0x00000000020472ca */ /* 0x000fe200000e0000 */
[--C-:B---3--:R-:W-:Y:S01]  /*68c0*/  HADD2.F32 R43, -RZ, R84.reuse.H0_H0 ;  /* 0x20000054ff2b7230 */ /* 0x108fe20000004100 */
[----:B------:R-:W-:Y:S01]  /*68d0*/  MOV R64, 0x3bbb989d ;  /* 0x3bbb989d00407802 */ /* 0x000fe20000000f00 */
[----:B------:R-:W-:Y:S01]  /*68e0*/  HADD2.F32 R44, -RZ, R84.H1_H1 ;  /* 0x30000054ff2c7230 */ /* 0x000fe20000004100 */
[----:B------:R-:W-:Y:S01]  /*68f0*/  ISETP.NE.AND P1, PT, R39, 0x3, PT ;  /* 0x000000032700780c */ /* 0x000fe20003f25270 */
[--C-:B------:R-:W-:Y:S01]  /*6900*/  HADD2.F32 R45, -RZ, R85.reuse.H0_H0 ;  /* 0x20000055ff2d7230 */ /* 0x100fe20000004100 */
[----:B------:R-:W-:Y:S07]  /*6910*/  BSSY.RECONVERGENT B1, `(.L_x_124) ;  /* 0x0000176000017945 */ /* 0x000fee0003800200 */
[----:B--2---:R-:W1:Y:S04]  /*6920*/  LDTM.x32 R4, tmem[UR4] ;  /* 0x00000004000479ee */ /* 0x004e6800082c0000 */
[----:B------:R-:W-:Y:S01]  /*6930*/  @!P1 NOP ;  /* 0x0000000000009918 */ /* 0x000fe20000000000 */
[----:B------:R-:W-:Y:S04]  /*6940*/  @!P1 IADD3 R128, PT, PT, R128, 0x110, RZ ;  /* 0x0000011080809810 */ /* 0x000fe80007ffe0ff */
[----:B------:R-:W-:Y:S04]  /*6950*/  @!P1 LOP3.LUT R128, R128, 0xfefffff8, RZ, 0xc0, !PT ;  /* 0xfefffff880809812 */ /* 0x000fe800078ec0ff */
[----:B-1----:R1:W-:Y:S01]  /*6960*/  @!P1 SYNCS.ARRIVE.TRANS64.RED.A1T0 RZ, [R128+URZ], RZ ;  /* 0x000000ff80ff99a7 */ /* 0x0023e200081004ff */
[C---:B------:R-:W-:Y:S01]  /*6970*/  FMUL R0, R42.reuse, R4 ;  /* 0x000000042a007220 */ /* 0x040fe20000400000 */
        /* <DEDUP_REMOVED lines=18> */
[----:B------:R-:W-:Y:S02]  /*6aa0*/  HADD2.F32 R32, -RZ, R85.H1_H1 ;  /* 0x30000055ff207230 */ /* 0x000fe40000004100 */
[C---:B------:R-:W-:Y:S01]  /*6ab0*/  FMUL R7, R42.reuse, R7 ;  /* 0x000000072a077220 */ /* 0x040fe20000400000 */
[C---:B------:R-:W-:Y:S01]  /*6ac0*/  FMUL R18, R42.reuse, R22 ;  /* 0x000000162a127220 */ /* 0x040fe20000400000 */
[C---:B------:R-:W-:Y:S01]  /*6ad0*/  FMUL R29, R42.reuse, R33 ;  /* 0x000000212a1d7220 */ /* 0x040fe20000400000 */
[C---:B------:R-:W-:Y:S01]  /*6ae0*/  FMUL R22, R42.reuse, R26 ;  /* 0x0000001a2a167220 */ /* 0x040fe20000400000 */
[C---:B------:R-:W-:Y:S01]  /*6af0*/  FFMA R0, R63.reuse, R43, R0 ;  /* 0x0000002b3f007223 */ /* 0x040fe20000000000 */
[--C-:B------:R-:W-:Y:S02]  /*6b00*/  HADD2.F32 R33, -RZ, R86.reuse.H0_H0 ;  /* 0x20000056ff217230 */ /* 0x100fe40000004100 */
[C---:B------:R-:W-:Y:S01]  /*6b10*/  FMUL R26, R42.reuse, R30 ;  /* 0x0000001e2a1a7220 */ /* 0x040fe20000400000 */
[C---:B------:R-:W-:Y:S01]  /*6b20*/  FFMA R2, R63.reuse, R44, R2 ;  /* 0x0000002c3f027223 */ /* 0x040fe20000000002 */
[C---:B------:R-:W-:Y:S01]  /*6b30*/  FMUL R30, R42.reuse, R34 ;  /* 0x000000222a1e7220 */ /* 0x040fe20000400000 */
[C---:B------:R-:W-:Y:S01]  /*6b40*/  FFMA R3, R63.reuse, R45, R3 ;  /* 0x0000002d3f037223 */ /* 0x040fe20000000003 */
[----:B------:R-:W-:Y:S02]  /*6b50*/  HADD2.F32 R34, -RZ, R86.H1_H1 ;  /* 0x30000056ff227230 */ /* 0x000fe40000004100 */
[C---:B------:R-:W-:Y:S01]  /*6b60*/  FFMA R7, R63.reuse, R32, R7 ;  /* 0x000000203f077223 */ /* 0x040fe20000000007 */
[--C-:B------:R-:W-:Y:S02]  /*6b70*/  HADD2.F32 R32, -RZ, R87.reuse.H0_H0 ;  /* 0x20000057ff207230 */ /* 0x100fe40000004100 */
[C---:B------:R-:W-:Y:S01]  /*6b80*/  FFMA R4, R63.reuse, R33, R4 ;  /* 0x000000213f047223 */ /* 0x040fe20000000004 */
[----:B------:R-:W-:Y:S02]  /*6b90*/  HADD2.F32 R43, -RZ, R87.H1_H1 ;  /* 0x30000057ff2b7230 */ /* 0x000fe40000004100 */
[C---:B------:R-:W-:Y:S01]  /*6ba0*/  FMUL R11, R42.reuse, R11 ;  /* 0x0000000b2a0b7220 */ /* 0x040fe20000400000 */
[--C-:B------:R-:W-:Y:S02]  /*6bb0*/  HADD2.F32 R33, -RZ, R88.reuse.H0_H0 ;  /* 0x20000058ff217230 */ /* 0x100fe40000004100 */
[C---:B------:R-:W-:Y:S01]  /*6bc0*/  FFMA R5, R63.reuse, R34, R5 ;  /* 0x000000223f057223 */ /* 0x040fe20000000005 */
[C---:B------:R-:W-:Y:S01]  /*6bd0*/  FFMA R6, R63.reuse, R32, R6 ;  /* 0x000000203f067223 */ /* 0x040fe20000000006 */
[C---:B------:R-:W-:Y:S01]  /*6be0*/  FFMA R11, R63.reuse, R43, R11 ;  /* 0x0000002b3f0b7223 */ /* 0x040fe2000000000b */
[----:B------:R-:W-:Y:S02]  /*6bf0*/  HADD2.F32 R32, -RZ, R88.H1_H1 ;  /* 0x30000058ff207230 */ /* 0x000fe40000004100 */
[C---:B------:R-:W-:Y:S01]  /*6c00*/  FFMA R8, R63.reuse, R33, R8 ;  /* 0x000000213f087223 */ /* 0x040fe20000000008 */
[--C-:B------:R-:W-:Y:S02]  /*6c10*/  HADD2.F32 R34, -RZ, R89.reuse.H0_H0 ;  /* 0x20000059ff227230 */ /* 0x100fe40000004100 */
[C---:B------:R-:W-:Y:S01]  /*6c20*/  FMUL R15, R42.reuse, R15 ;  /* 0x0000000f2a0f7220 */ /* 0x040fe20000400000 */
[----:B------:R-:W-:Y:S02]  /*6c30*/  HADD2.F32 R33, -RZ, R89.H1_H1 ;  /* 0x30000059ff217230 */ /* 0x000fe40000004100 */
[C---:B------:R-:W-:Y:S01]  /*6c40*/  FFMA R9, R63.reuse, R32, R9 ;  /* 0x000000203f097223 */ /* 0x040fe20000000009 */
[--C-:B------:R-:W-:Y:S02]  /*6c50*/  HADD2.F32 R43, -RZ, R90.reuse.H0_H0 ;  /* 0x2000005aff2b7230 */ /* 0x100fe40000004100 */
[C---:B------:R-:W-:Y:S01]  /*6c60*/  FFMA R10, R63.reuse, R34, R10 ;  /* 0x000000223f0a7223 */ /* 0x040fe2000000000a */
[----:B------:R-:W-:Y:S02]  /*6c70*/  HADD2.F32 R32, -RZ, R90.H1_H1 ;  /* 0x3000005aff207230 */ /* 0x000fe40000004100 */
[C---:B------:R-:W-:Y:S01]  /*6c80*/  FFMA R15, R63.reuse, R33, R15 ;  /* 0x000000213f0f7223 */ /* 0x040fe2000000000f */
[--C-:B------:R-:W-:Y:S02]  /*6c90*/  HADD2.F32 R33, -RZ, R91.reuse.H0_H0 ;  /* 0x2000005bff217230 */ /* 0x100fe40000004100 */
[C---:B------:R-:W-:Y:S01]  /*6ca0*/  FFMA R12, R63.reuse, R43, R12 ;  /* 0x0000002b3f0c7223 */ /* 0x040fe2000000000c */
[----:B------:R-:W-:Y:S02]  /*6cb0*/  HADD2.F32 R34, -RZ, R91.H1_H1 ;  /* 0x3000005bff227230 */ /* 0x000fe40000004100 */
[C---:B------:R-:W-:Y:S01]  /*6cc0*/  FFMA R13, R63.reuse, R32, R13 ;  /* 0x000000203f0d7223 */ /* 0x040fe2000000000d */
[C---:B------:R-:W-:Y:S01]  /*6cd0*/  FMUL R19, R42.reuse, R19 ;  /* 0x000000132a137220 */ /* 0x040fe20000400000 */
[--C-:B----4-:R-:W-:Y:S02]  /*6ce0*/  HADD2.F32 R32, -RZ, R92.reuse.H0_H0 ;  /* 0x2000005cff207230 */ /* 0x110fe40000004100 */
        /* <DEDUP_REMOVED lines=8> */
[--C-:B------:R-:W-:Y:S02]  /*6d70*/  HADD2.F32 R34, -RZ, R94.reuse.H0_H0 ;  /* 0x2000005eff227230 */ /* 0x100fe40000004100 */
[C---:B------:R-:W-:Y:S01]  /*6d80*/  FFMA R18, R63.reuse, R33, R18 ;  /* 0x000000213f127223 */ /* 0x040fe20000000012 */
[----:B------:R-:W-:Y:S02]  /*6d90*/  HADD2.F32 R33, -RZ, R94.H1_H1 ;  /* 0x3000005eff217230 */ /* 0x000fe40000004100 */
[C---:B------:R-:W-:Y:S01]  /*6da0*/  FFMA R23, R63.reuse, R32, R23 ;  /* 0x000000203f177223 */ /* 0x040fe20000000017 */
[--C-:B------:R-:W-:Y:S02]  /*6db0*/  HADD2.F32 R43, -RZ, R95.reuse.H0_H0 ;  /* 0x2000005fff2b7230 */ /* 0x100fe40000004100 */
[C---:B------:R-:W-:Y:S01]  /*6dc0*/  FFMA R20, R63.reuse, R34, R20 ;  /* 0x000000223f147223 */ /* 0x040fe20000000014 */
[----:B------:R-:W-:Y:S02]  /*6dd0*/  HADD2.F32 R32, -RZ, R95.H1_H1 ;  /* 0x3000005fff207230 */ /* 0x000fe40000004100 */
[C---:B------:R-:W-:Y:S01]  /*6de0*/  FMUL R27, R42.reuse, R27 ;  /* 0x0000001b2a1b7220 */ /* 0x040fe20000400000 */
        /* <DEDUP_REMOVED lines=16> */
[----:B------:R-:W-:Y:S02]  /*6ef0*/  HFMA2 R33, -RZ, RZ, 3.7421875, 0 ;  /* 0x437c0000ff217431 */ /* 0x000fe400000001ff */
[----:B------:R-:W-:Y:S02]  /*6f00*/  HADD2.F32 R43, -RZ, R99.H1_H1 ;  /* 0x30000063ff2b7230 */ /* 0x000fe40000004100 */
[----:B------:R-:W-:Y:S01]  /*6f10*/  FMUL R35, R42, R35 ;  /* 0x000000232a237220 */ /* 0x000fe20000400000 */
[C---:B------:R-:W-:Y:S01]  /*6f20*/  FFMA R29, R63.reuse, R32, R29 ;  /* 0x000000203f1d7223 */ /* 0x040fe2000000001d */
[C---:B------:R-:W-:Y:S02]  /*6f30*/  FFMA R30, R63.reuse, R34, R30 ;  /* 0x000000223f1e7223 */ /* 0x040fe4000000001e */
[----:B------:R-:W-:Y:S01]  /*6f40*/  FFMA R35, R63, R43, R35 ;  /* 0x0000002b3f237223 */ /* 0x000fe20000000023 */
[-C--:B------:R-:W-:Y:S04]  /*6f50*/  FFMA.SAT R34, R0, -R64.reuse, 0.5 ;  /* 0x3f00000000227423 */ /* 0x080fe80000002840 */
[-C--:B------:R-:W-:Y:S04]  /*6f60*/  FFMA.RM R34, R34, R33.reuse, 12582913 ;  /* 0x4b40000122227423 */ /* 0x080fe80000004021 */
[----:B------:R-:W-:Y:S04]  /*6f70*/  FADD R32, R34, -12583039 ;  /* 0xcb40007f22207421 */ /* 0x000fe80000000000 */
[C---:B------:R-:W-:Y:S04]  /*6f80*/  FFMA R32, R0.reuse, -1.4426950216293334961, -R32 ;  /* 0xbfb8aa3b00207823 */ /* 0x040fe80000000820 */
[----:B------:R-:W-:Y:S01]  /*6f90*/  FFMA R32, R0, -1.925963033500011079e-08, R32 ;  /* 0xb2a5706000207823 */ /* 0x000fe20000000020 */
[-C--:B------:R-:W-:Y:S04]  /*6fa0*/  FFMA.SAT R0, R2, -R64.reuse, 0.5 ;  /* 0x3f00000002007423 */ /* 0x080fe80000002840 */
[-C--:B------:R-:W-:Y:S01]  /*6fb0*/  FFMA.RM R43, R0, R33.reuse, 12582913 ;  /* 0x4b400001002b7423 */ /* 0x080fe20000004021 */
[----:B------:R-:W2:Y:S03]  /*6fc0*/  MUFU.EX2 R32, R32 ;  /* 0x0000002000207308 */ /* 0x000ea60000000800 */
[----:B------:R-:W-:Y:S04]  /*6fd0*/  FADD R0, R43, -12583039 ;  /* 0xcb40007f2b007421 */ /* 0x000fe80000000000 */
[C---:B------:R-:W-:Y:S04]  /*6fe0*/  FFMA R0, R2.reuse, -1.4426950216293334961, -R0 ;  /* 0xbfb8aa3b02007823 */ /* 0x040fe80000000800 */
[----:B------:R-:W-:Y:S01]  /*6ff0*/  FFMA R0, R2, -1.925963033500011079e-08, R0 ;  /* 0xb2a5706002007823 */ /* 0x000fe20000000000 */
[CC--:B------:R-:W-:Y:S03]  /*7000*/  FFMA.SAT R2, R3.reuse, -R64.reuse, 0.5 ;  /* 0x3f00000003027423 */ /* 0x0c0fe60000002840 */
[----:B------:R-:W3:Y:S01]  /*7010*/  MUFU.EX2 R65, R0 ;  /* 0x0000000000417308 */ /* 0x000ee20000000800 */
[-C--:B------:R-:W-:Y:S04]  /*7020*/  FFMA.RM R44, R2, R33.reuse, 12582913 ;  /* 0x4b400001022c7423 */ /* 0x080fe80000004021 */
[----:B------:R-:W-:Y:S04]  /*7030*/  FADD R2, R44, -12583039 ;  /* 0xcb40007f2c027421 */ /* 0x000fe80000000000 */
[C---:B------:R-:W-:Y:S04]  /*7040*/  FFMA R2, R3.reuse, -1.4426950216293334961, -R2 ;  /* 0xbfb8aa3b03027823 */ /* 0x040fe80000000802 */
[----:B------:R-:W-:Y:S01]  /*7050*/  FFMA R2, R3, -1.925963033500011079e-08, R2 ;  /* 0xb2a5706003027823 */ /* 0x000fe20000000002 */
[-C--:B------:R-:W-:Y:S03]  /*7060*/  FFMA.SAT R3, R7, -R64.reuse, 0.5 ;  /* 0x3f00000007037423 */ /* 0x080fe60000002840 */
[----:B------:R-:W4:Y:S01]  /*7070*/  MUFU.EX2 R66, R2 ;  /* 0x0000000200427308 */ /* 0x000f220000000800 */
[-C--:B------:R-:W-:Y:S04]  /*7080*/  FFMA.RM R45, R3, R33.reuse, 12582913 ;  /* 0x4b400001032d7423 */ /* 0x080fe80000004021 */
[----:B------:R-:W-:Y:S04]  /*7090*/  FADD R3, R45, -12583039 ;  /* 0xcb40007f2d037421 */ /* 0x000fe80000000000 */
[C---:B------:R-:W-:Y:S04]  /*70a0*/  FFMA R3, R7.reuse, -1.4426950216293334961, -R3 ;  /* 0xbfb8aa3b07037823 */ /* 0x040fe80000000803 */
[----:B------:R-:W-:Y:S01]  /*70b0*/  FFMA R3, R7, -1.925963033500011079e-08, R3 ;  /* 0xb2a5706007037823 */ /* 0x000fe20000000003 */
[-C--:B------:R-:W-:Y:S03]  /*70c0*/  FFMA.SAT R7, R4, -R64.reuse, 0.5 ;  /* 0x3f00000004077423 */ /* 0x080fe60000002840 */
[----:B------:R-:W5:Y:S01]  /*70d0*/  MUFU.EX2 R67, R3 ;  /* 0x0000000300437308 */ /* 0x000f620000000800 */
[-C--:B------:R-:W-:Y:S04]  /*70e0*/  FFMA.RM R46, R7, R33.reuse, 12582913 ;  /* 0x4b400001072e7423 */ /* 0x080fe80000004021 */
[----:B------:R-:W-:Y:S04]  /*70f0*/  FADD R7, R46, -12583039 ;  /* 0xcb40007f2e077421 */ /* 0x000fe80000000000 */
[C---:B------:R-:W-:Y:S04]  /*7100*/  FFMA R7, R4.reuse, -1.4426950216293334961, -R7 ;  /* 0xbfb8aa3b04077823 */ /* 0x040fe80000000807 */
[----:B------:R-:W-:Y:S01]  /*7110*/  FFMA R7, R4, -1.925963033500011079e-08, R7 ;  /* 0xb2a5706004077823 */ /* 0x000fe20000000007 */
[-C--:B------:R-:W-:Y:S03]  /*7120*/  FFMA.SAT R4, R5, -R64.reuse, 0.5 ;  /* 0x3f00000005047423 */ /* 0x080fe60000002840 */
[----:B------:R-:W1:Y:S01]  /*7130*/  MUFU.EX2 R68, R7 ;  /* 0x0000000700447308 */ /* 0x000e620000000800 */
        /* <DEDUP_REMOVED lines=40> */
[-C--:B------:R-:W-:Y:S04]  /*73c0*/  FFMA.SAT R15, R12, -R64.reuse, 0.5 ;  /* 0x3f0000000c0f7423 */ /* 0x080fe80000002840 */
[-C--:B------:R-:W-:Y:S04]  /*73d0*/  FFMA.RM R54, R15, R33.reuse, 12582913 ;  /* 0x4b4000010f367423 */ /* 0x080fe80000004021 */
[----:B------:R-:W-:Y:S04]  /*73e0*/  FADD R15, R54, -12583039 ;  /* 0xcb40007f360f7421 */ /* 0x000fe80000000000 */
[C---:B------:R-:W-:Y:S04]  /*73f0*/  FFMA R15, R12.reuse, -1.4426950216293334961, -R15 ;  /* 0xbfb8aa3b0c0f7823 */ /* 0x040fe8000000080f */
[----:B------:R-:W-:Y:S01]  /*7400*/  FFMA R15, R12, -1.925963033500011079e-08, R15 ;  /* 0xb2a570600c0f7823 */ /* 0x000fe2000000000f */
[-C--:B------:R-:W-:Y:S03]  /*7410*/  FFMA.SAT R12, R13, -R64.reuse, 0.5 ;  /* 0x3f0000000d0c7423 */ /* 0x080fe60000002840 */
[----:B------:R-:W-:Y:S01]  /*7420*/  MUFU.EX2 R75, R15 ;  /* 0x0000000f004b7308 */ /* 0x000fe20000000800 */
        /* <DEDUP_REMOVED lines=22> */
[----:B------:R2:W-:Y:S01]  /*7590*/  MUFU.EX2 R78, R19 ;  /* 0x00000013004e7308 */ /* 0x0005e20000000800 */
[-C--:B------:R-:W-:Y:S04]  /*75a0*/  FFMA.RM R59, R16, R33.reuse, 12582913 ;  /* 0x4b400001103b7423 */ /* 0x080fe80000004021 */
[----:B------:R-:W-:Y:S04]  /*75b0*/  FADD R16, R59, -12583039 ;  /* 0xcb40007f3b107421 */ /* 0x000fe80000000000 */
[C---:B------:R-:W-:Y:S04]  /*75c0*/  FFMA R16, R17.reuse, -1.4426950216293334961, -R16 ;  /* 0xbfb8aa3b11107823 */ /* 0x040fe80000000810 */
[----:B------:R-:W-:Y:S01]  /*75d0*/  FFMA R16, R17, -1.925963033500011079e-08, R16 ;  /* 0xb2a5706011107823 */ /* 0x000fe20000000010 */
[-C--:B------:R-:W-:Y:S01]  /*75e0*/  FFMA.SAT R17, R18, -R64.reuse, 0.5 ;  /* 0x3f00000012117423 */ /* 0x080fe20000002840 */
[----:B--2---:R-:W-:Y:S03]  /*75f0*/  SHF.L.U32 R19, R48, 0x17, RZ ;  /* 0x0000001730137819 */ /* 0x004fe600000006ff */
        /* <DEDUP_REMOVED lines=10> */
[-C--:B------:R-:W-:Y:S03]  /*76a0*/  FFMA.SAT R23, R20, -R64.reuse, 0.5 ;  /* 0x3f00000014177423 */ /* 0x080fe60000002840 */
[----:B------:R-:W-:Y:S01]  /*76b0*/  MUFU.EX2 R80, R18 ;  /* 0x0000001200507308 */ /* 0x000fe20000000800 */
[----:B------:R-:W-:Y:S01]  /*76c0*/  FFMA.RM R62, R23, R33, 12582913 ;  /* 0x4b400001173e7423 */ /* 0x000fe20000004021 */
[----:B--2---:R-:W-:Y:S03]  /*76d0*/  @!P1 IADD3 R17, PT, PT, R40, 0x1, RZ ;  /* 0x0000000128119810 */ /* 0x004fe60007ffe0ff */
[----:B------:R-:W-:Y:S01]  /*76e0*/  FADD R23, R62, -12583039 ;  /* 0xcb40007f3e177421 */ /* 0x000fe20000000000 */
[C---:B------:R-:W-:Y:S03]  /*76f0*/  @!P1 ISETP.NE.AND P0, PT, R17.reuse, 0x4, PT ;  /* 0x000000041100980c */ /* 0x040fe60003f05270 */
[C---:B------:R-:W-:Y:S01]  /*7700*/  FFMA R23, R20.reuse, -1.4426950216293334961, -R23 ;  /* 0xbfb8aa3b14177823 */ /* 0x040fe20000000817 */
[----:B------:R-:W-:Y:S02]  /*7710*/  @!P1 SEL R40, R17, RZ, P0 ;  /* 0x000000ff11289207 */ /* 0x000fe40000000000 */
[----:B------:R-:W-:Y:S01]  /*7720*/  @!P1 SEL R17, RZ, 0x1, P0 ;  /* 0x00000001ff119807 */ /* 0x000fe20000000000 */
[----:B------:R-:W-:Y:S01]  /*7730*/  FFMA R23, R20, -1.925963033500011079e-08, R23 ;  /* 0xb2a5706014177823 */ /* 0x000fe20000000017 */
[-C--:B------:R-:W-:Y:S02]  /*7740*/  FFMA.SAT R20, R21, -R64.reuse, 0.5 ;  /* 0x3f00000015147423 */ /* 0x080fe40000002840 */
[----:B------:R-:W-:Y:S01]  /*7750*/  @!P1 LOP3.LUT R118, R118, R17, RZ, 0x3c, !PT ;  /* 0x0000001176769212 */ /* 0x000fe200078e3cff */
[----:B------:R2:W-:Y:S01]  /*7760*/  MUFU.EX2 R81, R23 ;  /* 0x0000001700517308 */ /* 0x0005e20000000800 */
[-C--:B------:R-:W-:Y:S01]  /*7770*/  FFMA.RM R20, R20, R33.reuse, 12582913 ;  /* 0x4b40000114147423 */ /* 0x080fe20000004021 */
[----:B------:R-:W-:Y:S03]  /*7780*/  SHF.L.U32 R17, R45, 0x17, RZ ;  /* 0x000000172d117819 */ /* 0x000fe600000006ff */
[----:B------:R-:W-:Y:S04]  /*7790*/  FADD R0, R20, -12583039 ;  /* 0xcb40007f14007421 */ /* 0x000fe80000000000 */
[C---:B------:R-:W-:Y:S04]  /*77a0*/  FFMA R0, R21.reuse, -1.4426950216293334961, -R0 ;  /* 0xbfb8aa3b15007823 */ /* 0x040fe80000000800 */
[----:B------:R-:W-:Y:S01]  /*77b0*/  FFMA R0, R21, -1.925963033500011079e-08, R0 ;  /* 0xb2a5706015007823 */ /* 0x000fe20000000000 */
[-C--:B------:R-:W-:Y:S03]  /*77c0*/  FFMA.SAT R2, R22, -R64.reuse, 0.5 ;  /* 0x3f00000016027423 */ /* 0x080fe60000002840 */
[----:B------:R-:W-:Y:S01]  /*77d0*/  MUFU.EX2 R82, R0 ;  /* 0x0000000000527308 */ /* 0x000fe20000000800 */
[-C--:B------:R-:W-:Y:S01]  /*77e0*/  FFMA.RM R21, R2, R33.reuse, 12582913 ;  /* 0x4b40000102157423 */ /* 0x080fe20000004021 */
[----:B--2---:R-:W-:Y:S03]  /*77f0*/  SHF.L.U32 R23, R49, 0x17, RZ ;  /* 0x0000001731177819 */ /* 0x004fe600000006ff */
        /* <DEDUP_REMOVED lines=18> */
[-C--:B------:R-:W-:Y:S01]  /*7920*/  FFMA.SAT R6, R26, -R64.reuse, 0.5 ;  /* 0x3f0000001a067423 */ /* 0x080fe20000002840 */
[----:B------:R-:W2:Y:S03]  /*7930*/  MUFU.EX2 R25, R10 ;  /* 0x0000000a00197308 */ /* 0x000ea60000000800 */
        /* <DEDUP_REMOVED lines=10> */
[----:B------:R3:W2:Y:S03]  /*79e0*/  MUFU.EX2 R31, R14 ;  /* 0x0000000e001f7308 */ /* 0x0006a60000000800 */
[-C--:B------:R-:W-:Y:S04]  /*79f0*/  FFMA.RM R13, R8, R33.reuse, 12582913 ;  /* 0x4b400001080d7423 */ /* 0x080fe80000004021 */
[----:B------:R-:W-:Y:S04]  /*7a00*/  FADD R8, R13, -12583039 ;  /* 0xcb40007f0d087421 */ /* 0x000fe80000000000 */
[C---:B------:R-:W-:Y:S04]  /*7a10*/  FFMA R8, R28.reuse, -1.4426950216293334961, -R8 ;  /* 0xbfb8aa3b1c087823 */ /* 0x040fe80000000808 */
[----:B------:R-:W-:Y:S01]  /*7a20*/  FFMA R8, R28, -1.925963033500011079e-08, R8 ;  /* 0xb2a570601c087823 */ /* 0x000fe20000000008 */
[-C--:B------:R-:W-:Y:S01]  /*7a30*/  FFMA.SAT R9, R29, -R64.reuse, 0.5 ;  /* 0x3f0000001d097423 */ /* 0x080fe20000002840 */
[----:B------:R4:W2:Y:S03]  /*7a40*/  MUFU.EX2 R28, R16 ;  /* 0x00000010001c7308 */ /* 0x0008a60000000800 */
[-C--:B---3--:R-:W-:Y:S04]  /*7a50*/  FFMA.RM R14, R9, R33.reuse, 12582913 ;  /* 0x4b400001090e7423 */ /* 0x088fe80000004021 */
        /* <DEDUP_REMOVED lines=8> */
[C---:B------:R-:W-:Y:S02]  /*7ae0*/  FFMA.SAT R0, R35.reuse, -R64, 0.5 ;  /* 0x3f00000023007423 */ /* 0x040fe40000002840 */
[----:B------:R-:W-:Y:S02]  /*7af0*/  MUFU.EX2 R64, R6 ;  /* 0x0000000600407308 */ /* 0x000fe40000000800 */
[----:B----4-:R-:W-:Y:S04]  /*7b00*/  FFMA.RM R16, R0, R33, 12582913 ;  /* 0x4b40000100107423 */ /* 0x010fe80000004021 */
[----:B------:R-:W-:Y:S04]  /*7b10*/  FADD R0, R16, -12583039 ;  /* 0xcb40007f10007421 */ /* 0x000fe80000000000 */
[----:B------:R3:W4:Y:S01]  /*7b20*/  MUFU.EX2 R33, R2 ;  /* 0x0000000200217308 */ /* 0x0007220000000800 */
[C---:B------:R-:W-:Y:S04]  /*7b30*/  FFMA R0, R35.reuse, -1.4426950216293334961, -R0 ;  /* 0xbfb8aa3b23007823 */ /* 0x040fe80000000800 */
[----:B------:R-:W-:Y:S05]  /*7b40*/  FFMA R0, R35, -1.925963033500011079e-08, R0 ;  /* 0xb2a5706023007823 */ /* 0x000fea0000000000 */
[----:B------:R5:W-:Y:S01]  /*7b50*/  MUFU.EX2 R35, R4 ;  /* 0x0000000400237308 */ /* 0x000be20000000800 */
[----:B---3--:R-:W-:Y:S09]  /*7b60*/  SHF.L.U32 R2, R34, 0x17, RZ ;  /* 0x0000001722027819 */ /* 0x008ff200000006ff */
[----:B------:R3:W4:Y:S01]  /*7b70*/  MUFU.EX2 R34, R3 ;  /* 0x0000000300227308 */ /* 0x0007220000000800 */
[----:B------:R-:W-:Y:S01]  /*7b80*/  FFMA R2, R32, R2, 1 ;  /* 0x3f80000020027423 */ /* 0x000fe20000000002 */
[----:B-----5:R-:W-:Y:S04]  /*7b90*/  SHF.L.U32 R4, R44, 0x17, RZ ;  /* 0x000000172c047819 */ /* 0x020fe800000006ff */
[----:B------:R-:W-:Y:S04]  /*7ba0*/  IADD3 R18, PT, PT, R2, 0x1800000, RZ ;  /* 0x0180000002127810 */ /* 0x000fe80007ffe0ff */
[----:B------:R5:W4:Y:S01]  /*7bb0*/  MUFU.EX2 R32, R5 ;  /* 0x0000000500207308 */ /* 0x000b220000000800 */
[----:B------:R-:W-:Y:S04]  /*7bc0*/  LOP3.LUT R18, R18, 0x7f800000, RZ, 0xc0, !PT ;  /* 0x7f80000012127812 */ /* 0x000fe800078ec0ff */
[----:B------:R-:W-:Y:S02]  /*7bd0*/  ISETP.GT.U32.AND P0, PT, R18, 0x1ffffff, PT ;  /* 0x01ffffff1200780c */ /* 0x000fe40003f04070 */
[----:B---3--:R-:W-:Y:S02]  /*7be0*/  SHF.L.U32 R3, R43, 0x17, RZ ;  /* 0x000000172b037819 */ /* 0x008fe400000006ff */
[----:B------:R-:W-:Y:S03]  /*7bf0*/  SHF.L.U32 R18, R47, 0x17, RZ ;  /* 0x000000172f127819 */ /* 0x000fe600000006ff */
[----:B------:R-:W-:Y:S01]  /*7c00*/  FFMA R3, R65, R3, 1 ;  /* 0x3f80000041037423 */ /* 0x000fe20000000003 */
[----:B------:R-:W-:Y:S01]  /*7c10*/  FFMA R4, R66, R4, 1 ;  /* 0x3f80000042047423 */ /* 0x000fe20000000004 */
[----:B-----5:R-:W-:Y:S01]  /*7c20*/  FFMA R5, R67, R17, 1 ;  /* 0x3f80000043057423 */ /* 0x020fe20000000011 */
[----:B------:R-:W-:Y:S05]  /*7c30*/  SHF.L.U32 R17, R46, 0x17, RZ ;  /* 0x000000172e117819 */ /* 0x000fea00000006ff */
[----:B-1----:R-:W-:Y:S01]  /*7c40*/  FFMA R6, R68, R17, 1 ;  /* 0x3f80000044067423 */ /* 0x002fe20000000011 */
[----:B------:R-:W-:Y:S01]  /*7c50*/  SHF.L.U32 R17, R50, 0x17, RZ ;  /* 0x0000001732117819 */ /* 0x000fe200000006ff */
[----:B------:R-:W-:Y:S01]  /*7c60*/  FFMA R49, R69, R18, 1 ;  /* 0x3f80000045317423 */ /* 0x000fe20000000012 */
[----:B------:R-:W-:Y:S01]  /*7c70*/  SHF.L.U32 R18, R51, 0x17, RZ ;  /* 0x0000001733127819 */ /* 0x000fe200000006ff */
[----:B------:R1:W3:Y:S01]  /*7c80*/  MUFU.EX2 R50, R7 ;  /* 0x0000000700327308 */ /* 0x0002e20000000800 */
[----:B------:R-:W-:Y:S01]  /*7c90*/  FFMA R30, R70, R19, 1 ;  /* 0x3f800000461e7423 */ /* 0x000fe20000000013 */
[----:B------:R-:W-:Y:S01]  /*7ca0*/  SHF.L.U32 R19, R52, 0x17, RZ ;  /* 0x0000001734137819 */ /* 0x000fe200000006ff */
[----:B------:R-:W-:Y:S01]  /*7cb0*/  FFMA R29, R71, R23, 1 ;  /* 0x3f800000471d7423 */ /* 0x000fe20000000017 */
[----:B------:R-:W-:Y:S01]  /*7cc0*/  SHF.L.U32 R23, R20, 0x17, RZ ;  /* 0x0000001714177819 */ /* 0x000fe200000006ff */
[----:B------:R-:W-:Y:S01]  /*7cd0*/  FFMA R48, R72, R17, 1 ;  /* 0x3f80000048307423 */ /* 0x000fe20000000011 */
[----:B------:R-:W-:Y:S01]  /*7ce0*/  SHF.L.U32 R17, R54, 0x17, RZ ;  /* 0x0000001736117819 */ /* 0x000fe200000006ff */
[----:B------:R-:W-:Y:S01]  /*7cf0*/  FFMA R47, R73, R18, 1 ;  /* 0x3f800000492f7423 */ /* 0x000fe20000000012 */
[----:B------:R-:W-:Y:S02]  /*7d00*/  SHF.L.U32 R18, R55, 0x17, RZ ;  /* 0x0000001737127819 */ /* 0x000fe400000006ff */
[----:B------:R5:W3:Y:S01]  /*7d10*/  MUFU.EX2 R54, R8 ;  /* 0x0000000800367308 */ /* 0x000ae20000000800 */
[----:B------:R-:W-:Y:S01]  /*7d20*/  FFMA R46, R74, R19, 1 ;  /* 0x3f8000004a2e7423 */ /* 0x000fe20000000013 */
[----:B------:R-:W-:Y:S02]  /*7d30*/  SHF.L.U32 R19, R59, 0x17, RZ ;  /* 0x000000173b137819 */ /* 0x000fe400000006ff */
[----:B-1----:R-:W-:Y:S06]  /*7d40*/  SHF.L.U32 R7, R53, 0x17, RZ ;  /* 0x0000001735077819 */ /* 0x002fec00000006ff */
[----:B------:R1:W3:Y:S01]  /*7d50*/  MUFU.EX2 R55, R9 ;  /* 0x0000000900377308 */ /* 0x0002e20000000800 */
[----:B--2---:R-:W-:Y:S01]  /*7d60*/  FFMA R45, R25, R7, 1 ;  /* 0x3f800000192d7423 */ /* 0x004fe20000000007 */
[----:B------:R-:W-:Y:S01]  /*7d70*/  SHF.L.U32 R7, R56, 0x17, RZ ;  /* 0x0000001738077819 */ /* 0x000fe200000006ff */
[----:B------:R-:W-:Y:S01]  /*7d80*/  FFMA R26, R75, R17, 1 ;  /* 0x3f8000004b1a7423 */ /* 0x000fe20000000011 */
[----:B------:R-:W-:Y:S01]  /*7d90*/  FFMA R17, R76, R18, 1 ;  /* 0x3f8000004c117423 */ /* 0x000fe20000000012 */
[----:B-----5:R-:W-:Y:S05]  /*7da0*/  SHF.L.U32 R8, R57, 0x17, RZ ;  /* 0x0000001739087819 */ /* 0x020fea00000006ff */
[----:B------:R2:W5:Y:S01]  /*7db0*/  MUFU.EX2 R56, R10 ;  /* 0x0000000a00387308 */ /* 0x0005620000000800 */
[----:B------:R-:W-:Y:S01]  /*7dc0*/  SHF.L.U32 R18, R58, 0x17, RZ ;  /* 0x000000173a127819 */ /* 0x000fe200000006ff */
[----:B------:R-:W-:Y:S01]  /*7dd0*/  FFMA R52, R77, R7, 1 ;  /* 0x3f8000004d347423 */ /* 0x000fe20000000007 */
[----:B------:R-:W-:Y:S01]  /*7de0*/  SHF.L.U32 R7, R60, 0x17, RZ ;  /* 0x000000173c077819 */ /* 0x000fe200000006ff */
[----:B------:R-:W-:Y:S01]  /*7df0*/  FFMA R44, R31, R8, 1 ;  /* 0x3f8000001f2c7423 */ /* 0x000fe20000000008 */
[----:B------:R-:W-:Y:S01]  /*7e00*/  SHF.L.U32 R8, R61, 0x17, RZ ;  /* 0x000000173d087819 */ /* 0x000fe200000006ff */
[----:B------:R-:W-:Y:S01]  /*7e10*/  FFMA R18, R78, R18, 1 ;  /* 0x3f8000004e127423 */ /* 0x000fe20000000012 */
[----:B------:R-:W-:Y:S01]  /*7e20*/  FFMA R19, R28, R19, 1 ;  /* 0x3f8000001c137423 */ /* 0x000fe20000000013 */
[----:B-1----:R-:W-:Y:S01]  /*7e30*/  SHF.L.U32 R9, R62, 0x17, RZ ;  /* 0x000000173e097819 */ /* 0x002fe200000006ff */
[----:B------:R-:W-:Y:S01]  /*7e40*/  FFMA R20, R79, R7, 1 ;  /* 0x3f8000004f147423 */ /* 0x000fe20000000007 */
[----:B------:R-:W-:Y:S01]  /*7e50*/  SHF.L.U32 R7, R21, 0x17, RZ ;  /* 0x0000001715077819 */ /* 0x000fe200000006ff */
[----:B------:R-:W-:Y:S01]  /*7e60*/  FFMA R43, R80, R8, 1 ;  /* 0x3f800000502b7423 */ /* 0x000fe20000000008 */
[----:B------:R-:W-:Y:S01]  /*7e70*/  SHF.L.U32 R8, R22, 0x17, RZ ;  /* 0x0000001716087819 */ /* 0x000fe200000006ff */
[----:B------:R1:W5:Y:S01]  /*7e80*/  MUFU.EX2 R21, R0 ;  /* 0x0000000000157308 */ /* 0x0003620000000800 */
[----:B------:R-:W-:Y:S01]  /*7e90*/  FFMA R25, R81, R9, 1 ;  /* 0x3f80000051197423 */ /* 0x000fe20000000009 */
[----:B------:R-:W-:Y:S01]  /*7ea0*/  SHF.L.U32 R9, R27, 0x17, RZ ;  /* 0x000000171b097819 */ /* 0x000fe200000006ff */
[----:B------:R-:W-:Y:S01]  /*7eb0*/  FFMA R23, R82, R23, 1 ;  /* 0x3f80000052177423 */ /* 0x000fe20000000017 */
[----:B--2---:R-:W-:Y:S01]  /*7ec0*/  SHF.L.U32 R10, R24, 0x17, RZ ;  /* 0x00000017180a7819 */ /* 0x004fe200000006ff */
[----:B----4-:R-:W-:Y:S01]  /*7ed0*/  FFMA R24, R33, R7, 1 ;  /* 0x3f80000021187423 */ /* 0x010fe20000000007 */
[----:B------:R-:W-:Y:S01]  /*7ee0*/  SHF.L.U32 R7, R13, 0x17, RZ ;  /* 0x000000170d077819 */ /* 0x000fe200000006ff */
[----:B------:R-:W-:Y:S01]  /*7ef0*/  FFMA R51, R34, R8, 1 ;  /* 0x3f80000022337423 */ /* 0x000fe20000000008 */
[----:B------:R-:W-:Y:S01]  /*7f00*/  SHF.L.U32 R8, R14, 0x17, RZ ;  /* 0x000000170e087819 */ /* 0x000fe200000006ff */
[----:B------:R-:W-:Y:S01]  /*7f10*/  FFMA R35, R35, R9, 1 ;  /* 0x3f80000023237423 */ /* 0x000fe20000000009 */
[----:B------:R-:W-:Y:S02]  /*7f20*/  SHF.L.U32 R9, R15, 0x17, RZ ;  /* 0x000000170f097819 */ /* 0x000fe400000006ff */
[----:B-1----:R-:W-:Y:S05]  /*7f30*/  SHF.L.U32 R0, R11, 0x17, RZ ;  /* 0x000000170b007819 */ /* 0x002fea00000006ff */
[----:B------:R-:W-:Y:S01]  /*7f40*/  FFMA R27, R32, R0, 1 ;  /* 0x3f800000201b7423 */ /* 0x000fe20000000000 */
[----:B------:R-:W-:Y:S01]  /*7f50*/  SHF.L.U32 R0, R12, 0x17, RZ ;  /* 0x000000170c007819 */ /* 0x000fe200000006ff */
[----:B------:R-:W-:Y:S01]  /*7f60*/  FFMA R28, R64, R10, 1 ;  /* 0x3f800000401c7423 */ /* 0x000fe2000000000a */
[----:B------:R-:W-:Y:S03]  /*7f70*/  SHF.L.U32 R10, R16, 0x17, RZ ;  /* 0x00000017100a7819 */ /* 0x000fe600000006ff */
[----:B---3--:R-:W-:Y:S01]  /*7f80*/  FFMA R53, R50, R0, 1 ;  /* 0x3f80000032357423 */ /* 0x008fe20000000000 */
[----:B------:R-:W-:Y:S01]  /*7f90*/  FFMA R50, R54, R7, 1 ;  /* 0x3f80000036327423 */ /* 0x000fe20000000007 */
[----:B------:R-:W-:Y:S01]  /*7fa0*/  FFMA R31, R55, R8, 1 ;  /* 0x3f800000371f7423 */ /* 0x000fe20000000008 */
[----:B-----5:R-:W-:Y:S01]  /*7fb0*/  FFMA R34, R56, R9, 1 ;  /* 0x3f80000038227423 */ /* 0x020fe20000000009 */
[----:B------:R-:W-:Y:S01]  /*7fc0*/  FFMA R33, R21, R10, 1 ;  /* 0x3f80000015217423 */ /* 0x000fe2000000000a */
[----:B------:R-:W-:Y:S06]  /*7fd0*/  @P0 BRA `(.L_x_125) ;  /* 0x0000000000140947 */ /* 0x000fec0003800000 */
[----:B------:R-:W-:Y:S02]  /*7fe0*/  MOV R57, R2 ;  /* 0x0000000200397202 */ /* 0x000fe40000000f00 */
[----:B------:R-:W-:Y:S02]  /*7ff0*/  MOV R56, 0x8010 ;  /* 0x0000801000387802 */ /* 0x000fe40000000f00 */
[----:B------:R-:W-:Y:S05]  /*8000*/  CALL.REL.NOINC `($__internal_3_$__cuda_sm20_rcp_rn_f32_slowpath) ;  /* 0x0000003400707944 */ /* 0x000fea0003c00000 */
[----:B------:R-:W-:Y:S01]  /*8010*/  MOV R0, R32 ;  /* 0x0000002000007202 */ /* 0x000fe20000000f00 */
[----:B------:R-:W-:Y:S05]  /*8020*/  BRA `(.L_x_126) ;  /* 0x0000000000107947 */ /* 0x000fea0003800000 */
.L_x_125:
[----:B------:R-:W1:Y:S02]  /*8030*/  MUFU.RCP R0, R2 ;  /* 0x0000000200007308 */ /* 0x000e640000001000 */
[----:B-1----:R-:W-:Y:S04]  /*8040*/  FFMA R2, R2, R0, -1 ;  /* 0xbf80000002027423 */ /* 0x002fe80000000000 */
[----:B------:R-:W-:Y:S04]  /*8050*/  FADD.FTZ R2, -R2, -RZ ;  /* 0x800000ff02027221 */ /* 0x000fe80000010100 */
[----:B------:R-:W-:Y:S07]  /*8060*/  FFMA R0, R0, R2, R0 ;  /* 0x0000000200007223 */ /* 0x000fee0000000000 */
.L_x_126:
[----:B------:R-:W-:Y:S05]  /*8070*/  BSYNC.RECONVERGENT B1 ;  /* 0x0000000000017941 */ /* 0x000fea0003800200 */
.L_x_124:
[----:B------:R-:W-:Y:S01]  /*8080*/  VIADD R2, R3, 0x1800000 ;  /* 0x0180000003027836 */ /* 0x000fe20000000000 */
[----:B------:R-:W-:Y:S04]  /*8090*/  BSSY.RECONVERGENT B1, `(.L_x_127) ;  /* 0x000000e000017945 */ /* 0x000fe80003800200 */
[----:B------:R-:W-:Y:S04]  /*80a0*/  LOP3.LUT R2, R2, 0x7f800000, RZ, 0xc0, !PT ;  /* 0x7f80000002027812 */ /* 0x000fe800078ec0ff */
[----:B------:R-:W-:Y:S11]  /*80b0*/  ISETP.GT.U32.AND P0, PT, R2, 0x1ffffff, PT ;  /* 0x01ffffff0200780c */ /* 0x000ff60003f04070 */
[----:B------:R-:W-:Y:S02]  /*80c0*/  @!UPT UIADD3 URZ, UPT, UPT, URZ, URZ, URZ ;  /* 0x000000fffffff290 */ /* 0x000fe4000fffe0ff */
[----:B------:R-:W-:Y:S05]  /*80d0*/  @P0 BRA `(.L_x_128) ;  /* 0x0000000000140947 */ /* 0x000fea0003800000 */
[----:B------:R-:W-:Y:S02]  /*80e0*/  MOV R57, R3 ;  /* 0x0000000300397202 */ /* 0x000fe40000000f00 */
[----:B------:R-:W-:Y:S02]  /*80f0*/  MOV R56, 0x8110 ;  /* 0x0000811000387802 */ /* 0x000fe40000000f00 */
[----:B------:R-:W-:Y:S05]  /*8100*/  CALL.REL.NOINC `($__internal_3_$__cuda_sm20_rcp_rn_f32_slowpath) ;  /* 0x0000003400307944 */ /* 0x000fea0003c00000 */
[----:B------:R-:W-:Y:S01]  /*8110*/  MOV R2, R32 ;  /* 0x0000002000027202 */ /* 0x000fe20000000f00 */
[----:B------:R-:W-:Y:S05]  /*8120*/  BRA `(.L_x_129) ;  /* 0x0000000000107947 */ /* 0x000fea0003800000 */
.L_x_128:
[----:B------:R-:W1:Y:S02]  /*8130*/  MUFU.RCP R2, R3 ;  /* 0x0000000300027308 */ /* 0x000e640000001000 */
[----:B-1----:R-:W-:Y:S04]  /*8140*/  FFMA R3, R3, R2, -1 ;  /* 0xbf80000003037423 */ /* 0x002fe80000000002 */
[----:B------:R-:W-:Y:S04]  /*8150*/  FADD.FTZ R3, -R3, -RZ ;  /* 0x800000ff03037221 */ /* 0x000fe80000010100 */
[----:B------:R-:W-:Y:S07]  /*8160*/  FFMA R2, R2, R3, R2 ;  /* 0x0000000302027223 */ /* 0x000fee0000000002 */
.L_x_129:
[----:B------:R-:W-:Y:S05]  /*8170*/  BSYNC.RECONVERGENT B1 ;  /* 0x0000000000017941 */ /* 0x000fea0003800200 */
.L_x_127:
        /* <DEDUP_REMOVED lines=11> */
.L_x_131:
[----:B------:R-:W1:Y:S02]  /*8230*/  MUFU.RCP R3, R4 ;  /* 0x0000000400037308 */ /* 0x000e640000001000 */
[----:B-1----:R-:W-:Y:S04]  /*8240*/  FFMA R4, R4, R3, -1 ;  /* 0xbf80000004047423 */ /* 0x002fe80000000003 */
[----:B------:R-:W-:Y:S04]  /*8250*/  FADD.FTZ R4, -R4, -RZ ;  /* 0x800000ff04047221 */ /* 0x000fe80000010100 */
[----:B------:R-:W-:Y:S07]  /*8260*/  FFMA R3, R3, R4, R3 ;  /* 0x0000000403037223 */ /* 0x000fee0000000003 */
.L_x_132:
[----:B------:R-:W-:Y:S05]  /*8270*/  BSYNC.RECONVERGENT B1 ;  /* 0x0000000000017941 */ /* 0x000fea0003800200 */
.L_x_130:
        /* <DEDUP_REMOVED lines=11> */
.L_x_134:
[----:B------:R-:W1:Y:S02]  /*8330*/  MUFU.RCP R4, R5 ;  /* 0x0000000500047308 */ /* 0x000e640000001000 */
[----:B-1----:R-:W-:Y:S04]  /*8340*/  FFMA R5, R5, R4, -1 ;  /* 0xbf80000005057423 */ /* 0x002fe80000000004 */
[----:B------:R-:W-:Y:S04]  /*8350*/  FADD.FTZ R5, -R5, -RZ ;  /* 0x800000ff05057221 */ /* 0x000fe80000010100 */
[----:B------:R-:W-:Y:S07]  /*8360*/  FFMA R4, R4, R5, R4 ;  /* 0x0000000504047223 */ /* 0x000fee0000000004 */
.L_x_135:
[----:B------:R-:W-:Y:S05]  /*8370*/  BSYNC.RECONVERGENT B1 ;  /* 0x0000000000017941 */ /* 0x000fea0003800200 */
.L_x_133:
        /* <DEDUP_REMOVED lines=11> */
.L_x_137:
[----:B------:R-:W1:Y:S02]  /*8430*/  MUFU.RCP R5, R6 ;  /* 0x0000000600057308 */ /* 0x000e640000001000 */
[----:B-1----:R-:W-:Y:S04]  /*8440*/  FFMA R6, R6, R5, -1 ;  /* 0xbf80000006067423 */ /* 0x002fe80000000005 */
[----:B------:R-:W-:Y:S04]  /*8450*/  FADD.FTZ R6, -R6, -RZ ;  /* 0x800000ff06067221 */ /* 0x000fe80000010100 */
[----:B------:R-:W-:Y:S07]  /*8460*/  FFMA R5, R5, R6, R5 ;  /* 0x0000000605057223 */ /* 0x000fee0000000005 */
.L_x_138:
[----:B------:R-:W-:Y:S05]  /*8470*/  BSYNC.RECONVERGENT B1 ;  /* 0x0000000000017941 */ /* 0x000fea0003800200 */
.L_x_136:
        /* <DEDUP_REMOVED lines=11> */
.L_x_140:
[----:B------:R-:W1:Y:S02]  /*8530*/  MUFU.RCP R6, R49 ;  /* 0x0000003100067308 */ /* 0x000e640000001000 */
[----:B-1----:R-:W-:Y:S04]  /*8540*/  FFMA R7, R49, R6, -1 ;  /* 0xbf80000031077423 */ /* 0x002fe80000000006 */
[----:B------:R-:W-:Y:S04]  /*8550*/  FADD.FTZ R7, -R7, -RZ ;  /* 0x800000ff07077221 */ /* 0x000fe80000010100 */
[----:B------:R-:W-:Y:S07]  /*8560*/  FFMA R6, R6, R7, R6 ;  /* 0x0000000706067223 */ /* 0x000fee0000000006 */
.L_x_141:
[----:B------:R-:W-:Y:S05]  /*8570*/  BSYNC.RECONVERGENT B1 ;  /* 0x0000000000017941 */ /* 0x000fea0003800200 */
.L_x_139:
        /* <DEDUP_REMOVED lines=11> */
.L_x_143:
[----:B------:R-:W1:Y:S02]  /*8630*/  MUFU.RCP R7, R30 ;  /* 0x0000001e00077308 */ /* 0x000e640000001000 */
[----:B-1----:R-:W-:Y:S04]  /*8640*/  FFMA R8, R30, R7, -1 ;  /* 0xbf8000001e087423 */ /* 0x002fe80000000007 */
[----:B------:R-:W-:Y:S04]  /*8650*/  FADD.FTZ R8, -R8, -RZ ;  /* 0x800000ff08087221 */ /* 0x000fe80000010100 */
[----:B------:R-:W-:Y:S07]  /*8660*/  FFMA R7, R7, R8, R7 ;  /* 0x0000000807077223 */ /* 0x000fee0000000007 */
.L_x_144:
[----:B------:R-:W-:Y:S05]  /*8670*/  BSYNC.RECONVERGENT B1 ;  /* 0x0000000000017941 */ /* 0x000fea0003800200 */
.L_x_142:
        /* <DEDUP_REMOVED lines=11> */
.L_x_146:
[----:B------:R-:W1:Y:S02]  /*8730*/  MUFU.RCP R8, R29 ;  /* 0x0000001d00087308 */ /* 0x000e640000001000 */
[----:B-1----:R-:W-:Y:S04]  /*8740*/  FFMA R9, R29, R8, -1 ;  /* 0xbf8000001d097423 */ /* 0x002fe80000000008 */
[----:B------:R-:W-:Y:S04]  /*8750*/  FADD.FTZ R9, -R9, -RZ ;  /* 0x800000ff09097221 */ /* 0x000fe80000010100 */
[----:B------:R-:W-:Y:S07]  /*8760*/  FFMA R8, R8, R9, R8 ;  /* 0x0000000908087223 */ /* 0x000fee0000000008 */
.L_x_147:
[----:B------:R-:W-:Y:S05]  /*8770*/  BSYNC.RECONVERGENT B1 ;  /* 0x0000000000017941 */ /* 0x000fea0003800200 */
.L_x_145:
        /* <DEDUP_REMOVED lines=11> */
.L_x_149:
[----:B------:R-:W1:Y:S02]  /*8830*/  MUFU.RCP R9, R48 ;  /* 0x0000003000097308 */ /* 0x000e640000001000 */
[----:B-1----:R-:W-:Y:S04]  /*8840*/  FFMA R10, R48, R9, -1 ;  /* 0xbf800000300a7423 */ /* 0x002fe80000000009 */
[----:B------:R-:W-:Y:S04]  /*8850*/  FADD.FTZ R10, -R10, -RZ ;  /* 0x800000ff0a0a7221 */ /* 0x000fe80000010100 */
[----:B------:R-:W-:Y:S07]  /*8860*/  FFMA R9, R9, R10, R9 ;  /* 0x0000000a09097223 */ /* 0x000fee0000000009 */
.L_x_150:
[----:B------:R-:W-:Y:S05]  /*8870*/  BSYNC.RECONVERGENT B1 ;  /* 0x0000000000017941 */ /* 0x000fea0003800200 */
.L_x_148:
        /* <DEDUP_REMOVED lines=11> */
.L_x_152:
[----:B------:R-:W1:Y:S02]  /*8930*/  MUFU.RCP R10, R47 ;  /* 0x0000002f000a7308 */ /* 0x000e640000001000 */
[----:B-1----:R-:W-:Y:S04]  /*8940*/  FFMA R11, R47, R10, -1 ;  /* 0xbf8000002f0b7423 */ /* 0x002fe8000000000a */
[----:B------:R-:W-:Y:S04]  /*8950*/  FADD.FTZ R11, -R11, -RZ ;  /* 0x800000ff0b0b7221 */ /* 0x000fe80000010100 */
[----:B------:R-:W-:Y:S07]  /*8960*/  FFMA R10, R10, R11, R10 ;  /* 0x0000000b0a0a7223 */ /* 0x000fee000000000a */
.L_x_153:
[----:B------:R-:W-:Y:S05]  /*8970*/  BSYNC.RECONVERGENT B1 ;  /* 0x0000000000017941 */ /* 0x000fea0003800200 */
.L_x_151:
        /* <DEDUP_REMOVED lines=11> */
.L_x_155:
[----:B------:R-:W1:Y:S02]  /*8a30*/  MUFU.RCP R11, R46 ;  /* 0x0000002e000b7308 */ /* 0x000e640000001000 */
[----:B-1----:R-:W-:Y:S04]  /*8a40*/  FFMA R12, R46, R11, -1 ;  /* 0xbf8000002e0c7423 */ /* 0x002fe8000000000b */
[----:B------:R-:W-:Y:S04]  /*8a50*/  FADD.FTZ R12, -R12, -RZ ;  /* 0x800000ff0c0c7221 */ /* 0x000fe80000010100 */
[----:B------:R-:W-:Y:S07]  /*8a60*/  FFMA R11, R11, R12, R11 ;  /* 0x0000000c0b0b7223 */ /* 0x000fee000000000b */
.L_x_156:
[----:B------:R-:W-:Y:S05]  /*8a70*/  BSYNC.RECONVERGENT B1 ;  /* 0x0000000000017941 */ /* 0x000fea0003800200 */
.L_x_154:
        /* <DEDUP_REMOVED lines=11> */
.L_x_158:
[----:B------:R-:W1:Y:S02]  /*8b30*/  MUFU.RCP R12, R45 ;  /* 0x0000002d000c7308 */ /* 0x000e640000001000 */
[----:B-1----:R-:W-:Y:S04]  /*8b40*/  FFMA R13, R45, R12, -1 ;  /* 0xbf8000002d0d7423 */ /* 0x002fe8000000000c */
[----:B------:R-:W-:Y:S04]  /*8b50*/  FADD.FTZ R13, -R13, -RZ ;  /* 0x800000ff0d0d7221 */ /* 0x000fe80000010100 */
[----:B------:R-:W-:Y:S07]  /*8b60*/  FFMA R12, R12, R13, R12 ;  /* 0x0000000d0c0c7223 */ /* 0x000fee000000000c */
.L_x_159:
[----:B------:R-:W-:Y:S05]  /*8b70*/  BSYNC.RECONVERGENT B1 ;  /* 0x0000000000017941 */ /* 0x000fea0003800200 */
.L_x_157:
        /* <DEDUP_REMOVED lines=11> */
.L_x_161:
[----:B------:R-:W1:Y:S02]  /*8c30*/  MUFU.RCP R13, R26 ;  /* 0x0000001a000d7308 */ /* 0x000e640000001000 */
[----:B-1----:R-:W-:Y:S04]  /*8c40*/  FFMA R14, R26, R13, -1 ;  /* 0xbf8000001a0e7423 */ /* 0x002fe8000000000d */
[----:B------:R-:W-:Y:S04]  /*8c50*/  FADD.FTZ R14, -R14, -RZ ;  /* 0x800000ff0e0e7221 */ /* 0x000fe80000010100 */
[----:B------:R-:W-:Y:S07]  /*8c60*/  FFMA R13, R13, R14, R13 ;  /* 0x0000000e0d0d7223 */ /* 0x000fee000000000d */
.L_x_162:
[----:B------:R-:W-:Y:S05]  /*8c70*/  BSYNC.RECONVERGENT B1 ;  /* 0x0000000000017941 */ /* 0x000fea0003800200 */
.L_x_160:
        /* <DEDUP_REMOVED lines=11> */
.L_x_164:
[----:B------:R-:W1:Y:S02]  /*8d30*/  MUFU.RCP R14, R17 ;  /* 0x00000011000e7308 */ /* 0x000e640000001000 */
[----:B-1----:R-:W-:Y:S04]  /*8d40*/  FFMA R15, R17, R14, -1 ;  /* 0xbf800000110f7423 */ /* 0x002fe8000000000e */
[----:B------:R-:W-:Y:S04]  /*8d50*/  FADD.FTZ R15, -R15, -RZ ;  /* 0x800000ff0f0f7221 */ /* 0x000fe80000010100 */
[----:B------:R-:W-:Y:S07]  /*8d60*/  FFMA R14, R14, R15, R14 ;  /* 0x0000000f0e0e7223 */ /* 0x000fee000000000e */
.L_x_165:
[----:B------:R-:W-:Y:S05]  /*8d70*/  BSYNC.RECONVERGENT B1 ;  /* 0x0000000000017941 */ /* 0x000fea0003800200 */
.L_x_163:
        /* <DEDUP_REMOVED lines=11> */
.L_x_167:
[----:B------:R-:W1:Y:S02]  /*8e30*/  MUFU.RCP R15, R52 ;  /* 0x00000034000f7308 */ /* 0x000e640000001000 */
[----:B-1----:R-:W-:Y:S04]  /*8e40*/  FFMA R16, R52, R15, -1 ;  /* 0xbf80000034107423 */ /* 0x002fe8000000000f */
[----:B------:R-:W-:Y:S04]  /*8e50*/  FADD.FTZ R16, -R16, -RZ ;  /* 0x800000ff10107221 */ /* 0x000fe80000010100 */
[----:B------:R-:W-:Y:S07]  /*8e60*/  FFMA R15, R15, R16, R15 ;  /* 0x000000100f0f7223 */ /* 0x000fee000000000f */
.L_x_168:
[----:B------:R-:W-:Y:S05]  /*8e70*/  BSYNC.RECONVERGENT B1 ;  /* 0x0000000000017941 */ /* 0x000fea0003800200 */
.L_x_166:
        /* <DEDUP_REMOVED lines=11> */
.L_x_170:
[----:B------:R-:W1:Y:S02]  /*8f30*/  MUFU.RCP R16, R44 ;  /* 0x0000002c00107308 */ /* 0x000e640000001000 */
[----:B-1----:R-:W-:Y:S04]  /*8f40*/  FFMA R17, R44, R16, -1 ;  /* 0xbf8000002c117423 */ /* 0x002fe80000000010 */
[----:B------:R-:W-:Y:S04]  /*8f50*/  FADD.FTZ R17, -R17, -RZ ;  /* 0x800000ff11117221 */ /* 0x000fe80000010100 */
[----:B------:R-:W-:Y:S07]  /*8f60*/  FFMA R16, R16, R17, R16 ;  /* 0x0000001110107223 */ /* 0x000fee0000000010 */
.L_x_171:
[----:B------:R-:W-:Y:S05]  /*8f70*/  BSYNC.RECONVERGENT B1 ;  /* 0x0000000000017941 */ /* 0x000fea0003800200 */
.L_x_169:
        /* <DEDUP_REMOVED lines=11> */
.L_x_173:
[----:B------:R-:W1:Y:S02]  /*9030*/  MUFU.RCP R17, R18 ;  /* 0x0000001200117308 */ /* 0x000e640000001000 */
[----:B-1----:R-:W-:Y:S04]  /*9040*/  FFMA R18, R18, R17, -1 ;  /* 0xbf80000012127423 */ /* 0x002fe80000000011 */
[----:B------:R-:W-:Y:S04]  /*9050*/  FADD.FTZ R18, -R18, -RZ ;  /* 0x800000ff12127221 */ /* 0x000fe80000010100 */
[----:B------:R-:W-:Y:S07]  /*9060*/  FFMA R17, R17, R18, R17 ;  /* 0x0000001211117223 */ /* 0x000fee0000000011 */
.L_x_174:
[----:B------:R-:W-:Y:S05]  /*9070*/  BSYNC.RECONVERGENT B1 ;  /* 0x0000000000017941 */ /* 0x000fea0003800200 */
.L_x_172:
        /* <DEDUP_REMOVED lines=11> */
.L_x_176:
[----:B------:R-:W1:Y:S02]  /*9130*/  MUFU.RCP R18, R19 ;  /* 0x0000001300127308 */ /* 0x000e640000001000 */
[----:B-1----:R-:W-:Y:S04]  /*9140*/  FFMA R19, R19, R18, -1 ;  /* 0xbf80000013137423 */ /* 0x002fe80000000012 */
[----:B------:R-:W-:Y:S04]  /*9150*/  FADD.FTZ R19, -R19, -RZ ;  /* 0x800000ff13137221 */ /* 0x000fe80000010100 */
[----:B------:R-:W-:Y:S07]  /*9160*/  FFMA R18, R18, R19, R18 ;  /* 0x0000001312127223 */ /* 0x000fee0000000012 */
.L_x_177:
[----:B------:R-:W-:Y:S05]  /*9170*/  BSYNC.RECONVERGENT B1 ;  /* 0x0000000000017941 */ /* 0x000fea0003800200 */
.L_x_175:
        /* <DEDUP_REMOVED lines=11> */
.L_x_179:
[----:B------:R-:W1:Y:S02]  /*9230*/  MUFU.RCP R19, R20 ;  /* 0x0000001400137308 */ /* 0x000e640000001000 */
[----:B-1----:R-:W-:Y:S04]  /*9240*/  FFMA R20, R20, R19, -1 ;  /* 0xbf80000014147423 */ /* 0x002fe80000000013 */
[----:B------:R-:W-:Y:S04]  /*9250*/  FADD.FTZ R20, -R20, -RZ ;  /* 0x800000ff14147221 */ /* 0x000fe80000010100 */
[----:B------:R-:W-:Y:S07]  /*9260*/  FFMA R19, R19, R20, R19 ;  /* 0x0000001413137223 */ /* 0x000fee0000000013 */
.L_x_180:
[----:B------:R-:W-:Y:S05]  /*9270*/  BSYNC.RECONVERGENT B1 ;  /* 0x0000000000017941 */ /* 0x000fea0003800200 */
.L_x_178:
        /* <DEDUP_REMOVED lines=11> */
.L_x_182:
[----:B------:R-:W1:Y:S02]  /*9330*/  MUFU.RCP R20, R43 ;  /* 0x0000002b00147308 */ /* 0x000e640000001000 */
[----:B-1----:R-:W-:Y:S04]  /*9340*/  FFMA R21, R43, R20, -1 ;  /* 0xbf8000002b157423 */ /* 0x002fe80000000014 */
[----:B------:R-:W-:Y:S04]  /*9350*/  FADD.FTZ R21, -R21, -RZ ;  /* 0x800000ff15157221 */ /* 0x000fe80000010100 */
[----:B------:R-:W-:Y:S07]  /*9360*/  FFMA R20, R20, R21, R20 ;  /* 0x0000001514147223 */ /* 0x000fee0000000014 */
.L_x_183:
[----:B------:R-:W-:Y:S05]  /*9370*/  BSYNC.RECONVERGENT B1 ;  /* 0x0000000000017941 */ /* 0x000fea0003800200 */
.L_x_181:
        /* <DEDUP_REMOVED lines=11> */
.L_x_185:
[----:B------:R-:W1:Y:S02]  /*9430*/  MUFU.RCP R21, R25 ;  /* 0x0000001900157308 */ /* 0x000e640000001000 */
[----:B-1----:R-:W-:Y:S04]  /*9440*/  FFMA R22, R25, R21, -1 ;  /* 0xbf80000019167423 */ /* 0x002fe80000000015 */
[----:B------:R-:W-:Y:S04]  /*9450*/  FADD.FTZ R22, -R22, -RZ ;  /* 0x800000ff16167221 */ /* 0x000fe80000010100 */
[----:B------:R-:W-:Y:S07]  /*9460*/  FFMA R21, R21, R22, R21 ;  /* 0x0000001615157223 */ /* 0x000fee0000000015 */
.L_x_186:
[----:B------:R-:W-:Y:S05]  /*9470*/  BSYNC.RECONVERGENT B1 ;  /* 0x0000000000017941 */ /* 0x000fea0003800200 */
.L_x_184:
        /* <DEDUP_REMOVED lines=11> */
.L_x_188:
[----:B------:R-:W1:Y:S02]  /*9530*/  MUFU.RCP R22, R23 ;  /* 0x0000001700167308 */ /* 0x000e640000001000 */
[----:B-1----:R-:W-:Y:S04]  /*9540*/  FFMA R23, R23, R22, -1 ;  /* 0xbf80000017177423 */ /* 0x002fe80000000016 */
[----:B------:R-:W-:Y:S04]  /*9550*/  FADD.FTZ R23, -R23, -RZ ;  /* 0x800000ff17177221 */ /* 0x000fe80000010100 */
[----:B------:R-:W-:Y:S07]  /*9560*/  FFMA R22, R22, R23, R22 ;  /* 0x0000001716167223 */ /* 0x000fee0000000016 */
.L_x_189:
[----:B------:R-:W-:Y:S05]  /*9570*/  BSYNC.RECONVERGENT B1 ;  /* 0x0000000000017941 */ /* 0x000fea0003800200 */
.L_x_187:
        /* <DEDUP_REMOVED lines=11> */
.L_x_191:
[----:B------:R-:W1:Y:S02]  /*9630*/  MUFU.RCP R23, R24 ;  /* 0x0000001800177308 */ /* 0x000e640000001000 */
[----:B-1----:R-:W-:Y:S04]  /*9640*/  FFMA R24, R24, R23, -1 ;  /* 0xbf80000018187423 */ /* 0x002fe80000000017 */
[----:B------:R-:W-:Y:S04]  /*9650*/  FADD.FTZ R24, -R24, -RZ ;  /* 0x800000ff18187221 */ /* 0x000fe80000010100 */
[----:B------:R-:W-:Y:S07]  /*9660*/  FFMA R23, R23, R24, R23 ;  /* 0x0000001817177223 */ /* 0x000fee0000000017 */
.L_x_192:
[----:B------:R-:W-:Y:S05]  /*9670*/  BSYNC.RECONVERGENT B1 ;  /* 0x0000000000017941 */ /* 0x000fea0003800200 */
.L_x_190:
        /* <DEDUP_REMOVED lines=11> */
.L_x_194:
[----:B------:R-:W1:Y:S02]  /*9730*/  MUFU.RCP R24, R51 ;  /* 0x0000003300187308 */ /* 0x000e640000001000 */
[----:B-1----:R-:W-:Y:S04]  /*9740*/  FFMA R25, R51, R24, -1 ;  /* 0xbf80000033197423 */ /* 0x002fe80000000018 */
[----:B------:R-:W-:Y:S04]  /*9750*/  FADD.FTZ R25, -R25, -RZ ;  /* 0x800000ff19197221 */ /* 0x000fe80000010100 */
[----:B------:R-:W-:Y:S07]  /*9760*/  FFMA R24, R24, R25, R24 ;  /* 0x0000001918187223 */ /* 0x000fee0000000018 */
.L_x_195:
[----:B------:R-:W-:Y:S05]  /*9770*/  BSYNC.RECONVERGENT B1 ;  /* 0x0000000000017941 */ /* 0x000fea0003800200 */
.L_x_193:
        /* <DEDUP_REMOVED lines=11> */
.L_x_197:
[----:B------:R-:W1:Y:S02]  /*9830*/  MUFU.RCP R25, R35 ;  /* 0x0000002300197308 */ /* 0x000e640000001000 */
[----:B-1----:R-:W-:Y:S04]  /*9840*/  FFMA R26, R35, R25, -1 ;  /* 0xbf800000231a7423 */ /* 0x002fe80000000019 */
[----:B------:R-:W-:Y:S04]  /*9850*/  FADD.FTZ R26, -R26, -RZ ;  /* 0x800000ff1a1a7221 */ /* 0x000fe80000010100 */
[----:B------:R-:W-:Y:S07]  /*9860*/  FFMA R25, R25, R26, R25 ;  /* 0x0000001a19197223 */ /* 0x000fee0000000019 */
.L_x_198:
[----:B------:R-:W-:Y:S05]  /*9870*/  BSYNC.RECONVERGENT B1 ;  /* 0x0000000000017941 */ /* 0x000fea0003800200 */
.L_x_196:
        /* <DEDUP_REMOVED lines=11> */
.L_x_200:
[----:B------:R-:W1:Y:S02]  /*9930*/  MUFU.RCP R26, R27 ;  /* 0x0000001b001a7308 */ /* 0x000e640000001000 */
[----:B-1----:R-:W-:Y:S04]  /*9940*/  FFMA R27, R27, R26, -1 ;  /* 0xbf8000001b1b7423 */ /* 0x002fe8000000001a */
[----:B------:R-:W-:Y:S04]  /*9950*/  FADD.FTZ R27, -R27, -RZ ;  /* 0x800000ff1b1b7221 */ /* 0x000fe80000010100 */
[----:B------:R-:W-:Y:S07]  /*9960*/  FFMA R26, R26, R27, R26 ;  /* 0x0000001b1a1a7223 */ /* 0x000fee000000001a */
.L_x_201:
[----:B------:R-:W-:Y:S05]  /*9970*/  BSYNC.RECONVERGENT B1 ;  /* 0x0000000000017941 */ /* 0x000fea0003800200 */
.L_x_199:
        /* <DEDUP_REMOVED lines=11> */
.L_x_203:
[----:B------:R-:W1:Y:S02]  /*9a30*/  MUFU.RCP R27, R28 ;  /* 0x0000001c001b7308 */ /* 0x000e640000001000 */
[----:B-1----:R-:W-:Y:S04]  /*9a40*/  FFMA R28, R28, R27, -1 ;  /* 0xbf8000001c1c7423 */ /* 0x002fe8000000001b */
[----:B------:R-:W-:Y:S04]  /*9a50*/  FADD.FTZ R28, -R28, -RZ ;  /* 0x800000ff1c1c7221 */ /* 0x000fe80000010100 */
[----:B------:R-:W-:Y:S07]  /*9a60*/  FFMA R27, R27, R28, R27 ;  /* 0x0000001c1b1b7223 */ /* 0x000fee000000001b */
.L_x_204:
[----:B------:R-:W-:Y:S05]  /*9a70*/  BSYNC.RECONVERGENT B1 ;  /* 0x0000000000017941 */ /* 0x000fea0003800200 */
.L_x_202:
        /* <DEDUP_REMOVED lines=11> */
.L_x_206:
[----:B------:R-:W1:Y:S02]  /*9b30*/  MUFU.RCP R28, R53 ;  /* 0x00000035001c7308 */ /* 0x000e640000001000 */
[----:B-1----:R-:W-:Y:S04]  /*9b40*/  FFMA R29, R53, R28, -1 ;  /* 0xbf800000351d7423 */ /* 0x002fe8000000001c */
[----:B------:R-:W-:Y:S04]  /*9b50*/  FADD.FTZ R29, -R29, -RZ ;  /* 0x800000ff1d1d7221 */ /* 0x000fe80000010100 */
[----:B------:R-:W-:Y:S07]  /*9b60*/  FFMA R28, R28, R29, R28 ;  /* 0x0000001d1c1c7223 */ /* 0x000fee000000001c */
.L_x_207:
[----:B------:R-:W-:Y:S05]  /*9b70*/  BSYNC.RECONVERGENT B1 ;  /* 0x0000000000017941 */ /* 0x000fea0003800200 */
.L_x_205:
        /* <DEDUP_REMOVED lines=11> */
.L_x_209:
[----:B------:R-:W1:Y:S02]  /*9c30*/  MUFU.RCP R29, R50 ;  /* 0x00000032001d7308 */ /* 0x000e640000001000 */
[----:B-1----:R-:W-:Y:S04]  /*9c40*/  FFMA R30, R50, R29, -1 ;  /* 0xbf800000321e7423 */ /* 0x002fe8000000001d */
[----:B------:R-:W-:Y:S04]  /*9c50*/  FADD.FTZ R30, -R30, -RZ ;  /* 0x800000ff1e1e7221 */ /* 0x000fe80000010100 */
[----:B------:R-:W-:Y:S07]  /*9c60*/  FFMA R29, R29, R30, R29 ;  /* 0x0000001e1d1d7223 */ /* 0x000fee000000001d */
.L_x_210:
[----:B------:R-:W-:Y:S05]  /*9c70*/  BSYNC.RECONVERGENT B1 ;  /* 0x0000000000017941 */ /* 0x000fea0003800200 */
.L_x_208:
        /* <DEDUP_REMOVED lines=11> */
.L_x_212:
[----:B------:R-:W1:Y:S02]  /*9d30*/  MUFU.RCP R30, R31 ;  /* 0x0000001f001e7308 */ /* 0x000e640000001000 */
[----:B-1----:R-:W-:Y:S04]  /*9d40*/  FFMA R31, R31, R30, -1 ;  /* 0xbf8000001f1f7423 */ /* 0x002fe8000000001e */
[----:B------:R-:W-:Y:S04]  /*9d50*/  FADD.FTZ R31, -R31, -RZ ;  /* 0x800000ff1f1f7221 */ /* 0x000fe80000010100 */
[----:B------:R-:W-:Y:S07]  /*9d60*/  FFMA R30, R30, R31, R30 ;  /* 0x0000001f1e1e7223 */ /* 0x000fee000000001e */
.L_x_213:
[----:B------:R-:W-:Y:S05]  /*9d70*/  BSYNC.RECONVERGENT B1 ;  /* 0x0000000000017941 */ /* 0x000fea0003800200 */
.L_x_211:
        /* <DEDUP_REMOVED lines=11> */
.L_x_215:
[----:B------:R-:W1:Y:S02]  /*9e30*/  MUFU.RCP R31, R34 ;  /* 0x00000022001f7308 */ /* 0x000e640000001000 */
[----:B-1----:R-:W-:Y:S04]  /*9e40*/  FFMA R34, R34, R31, -1 ;  /* 0xbf80000022227423 */ /* 0x002fe8000000001f */
[----:B------:R-:W-:Y:S04]  /*9e50*/  FADD.FTZ R34, -R34, -RZ ;  /* 0x800000ff22227221 */ /* 0x000fe80000010100 */
[----:B------:R-:W-:Y:S07]  /*9e60*/  FFMA R31, R31, R34, R31 ;  /* 0x000000221f1f7223 */ /* 0x000fee000000001f */
.L_x_216:
[----:B------:R-:W-:Y:S05]  /*9e70*/  BSYNC.RECONVERGENT B1 ;  /* 0x0000000000017941 */ /* 0x000fea0003800200 */
.L_x_214:
        /* <DEDUP_REMOVED lines=9> */
[----:B------:R-:W-:Y:S05]  /*9f10*/  BRA `(.L_x_219) ;  /* 0x0000000000107947 */ /* 0x000fea0003800000 */
.L_x_218:
[----:B------:R-:W1:Y:S02]  /*9f20*/  MUFU.RCP R32, R33 ;  /* 0x0000002100207308 */ /* 0x000e640000001000 */
[----:B-1----:R-:W-:Y:S04]  /*9f30*/  FFMA R33, R33, R32, -1 ;  /* 0xbf80000021217423 */ /* 0x002fe80000000020 */
[----:B------:R-:W-:Y:S04]  /*9f40*/  FADD.FTZ R33, -R33, -RZ ;  /* 0x800000ff21217221 */ /* 0x000fe80000010100 */
[----:B------:R-:W-:Y:S07]  /*9f50*/  FFMA R32, R32, R33, R32 ;  /* 0x0000002120207223 */ /* 0x000fee0000000020 */
.L_x_219:
[----:B------:R-:W-:Y:S05]  /*9f60*/  BSYNC.RECONVERGENT B1 ;  /* 0x0000000000017941 */ /* 0x000fea0003800200 */
.L_x_217:
[----:B------:R-:W-:Y:S01]  /*9f70*/  F2FP.F16.F32.PACK_AB R44, R2, R0 ;  /* 0x00000000022c723e */ /* 0x000fe200000000ff */
[----:B------:R-:W-:Y:S01]  /*9f80*/  USHF.L.U32 UR8, UR43, 0xd, URZ ;  /* 0x0000000d2b087899 */ /* 0x000fe200080006ff */
[----:B------:R-:W-:Y:S01]  /*9f90*/  F2FP.F16.F32.PACK_AB R45, R4, R3 ;  /* 0x00000003042d723e */ /* 0x000fe200000000ff */
[----:B------:R-:W-:Y:S01]  /*9fa0*/  BSSY.RECONVERGENT B0, `(.L_x_220) ;  /* 0x000003a000007945 */ /* 0x000fe20003800200 */
[----:B------:R-:W-:Y:S02]  /*9fb0*/  F2FP.F16.F32.PACK_AB R46, R6, R5 ;  /* 0x00000005062e723e */ /* 0x000fe400000000ff */
[----:B------:R-:W-:Y:S01]  /*9fc0*/  F2FP.F16.F32.PACK_AB R47, R8, R7 ;  /* 0x00000007082f723e */ /* 0x000fe200000000ff */
[----:B------:R-:W-:Y:S01]  /*9fd0*/  VIADD R0, R120, UR8 ;  /* 0x0000000878007c36 */ /* 0x000fe20008000000 */
[----:B------:R-:W-:Y:S02]  /*9fe0*/  F2FP.F16.F32.PACK_AB R4, R10, R9 ;  /* 0x000000090a04723e */ /* 0x000fe400000000ff */
[----:B------:R-:W-:Y:S01]  /*9ff0*/  F2FP.F16.F32.PACK_AB R5, R12, R11 ;  /* 0x0000000b0c05723e */ /* 0x000fe200000000ff */
[----:B------:R1:W-:Y:S01]  /*a000*/  STS.128 [R120+UR8], R44 ;  /* 0x0000002c78007988 */ /* 0x0003e20008000c08 */
[----:B------:R-:W-:Y:S01]  /*a010*/  F2FP.F16.F32.PACK_AB R6, R14, R13 ;  /* 0x0000000d0e06723e */ /* 0x000fe200000000ff */
[--C-:B------:R-:W-:Y:S01]  /*a020*/  IMAD R2, R122, -0x10, R0.reuse ;  /* 0xfffffff07a027824 */ /* 0x100fe200078e0200 */
[----:B------:R-:W-:Y:S01]  /*a030*/  F2FP.F16.F32.PACK_AB R7, R16, R15 ;  /* 0x0000000f1007723e */ /* 0x000fe200000000ff */
[----:B------:R-:W-:Y:S01]  /*a040*/  IMAD R0, R121, -0x10, R0 ;  /* 0xfffffff079007824 */ /* 0x000fe200078e0200 */
[----:B------:R-:W-:Y:S01]  /*a050*/  F2FP.F16.F32.PACK_AB R8, R18, R17 ;  /* 0x000000111208723e */ /* 0x000fe200000000ff */
[----:B------:R-:W-:Y:S01]  /*a060*/  IMAD R3, R119, 0x10, R2 ;  /* 0x0000001077037824 */ /* 0x000fe200078e0202 */
[----:B------:R-:W-:Y:S01]  /*a070*/  F2FP.F16.F32.PACK_AB R9, R20, R19 ;  /* 0x000000131409723e */ /* 0x000fe200000000ff */
[----:B------:R1:W-:Y:S01]  /*a080*/  STS.128 [R2+0x10], R4 ;  /* 0x0000100402007388 */ /* 0x0003e20000000c00 */
[----:B------:R-:W-:Y:S02]  /*a090*/  F2FP.F16.F32.PACK_AB R10, R22, R21 ;  /* 0x00000015160a723e */ /* 0x000fe400000000ff */
[----:B------:R-:W-:Y:S02]  /*a0a0*/  F2FP.F16.F32.PACK_AB R11, R24, R23 ;  /* 0x00000017180b723e */ /* 0x000fe400000000ff */
[----:B------:R-:W-:Y:S02]  /*a0b0*/  F2FP.F16.F32.PACK_AB R12, R26, R25 ;  /* 0x000000191a0c723e */ /* 0x000fe400000000ff */
[----:B------:R-:W-:Y:S01]  /*a0c0*/  F2FP.F16.F32.PACK_AB R13, R28, R27 ;  /* 0x0000001b1c0d723e */ /* 0x000fe200000000ff */
[----:B------:R1:W-:Y:S01]  /*a0d0*/  STS.128 [R0+0x20], R8 ;  /* 0x0000200800007388 */ /* 0x0003e20000000c00 */
[----:B------:R-:W-:Y:S02]  /*a0e0*/  F2FP.F16.F32.PACK_AB R14, R30, R29 ;  /* 0x0000001d1e0e723e */ /* 0x000fe400000000ff */
[----:B------:R-:W-:Y:S02]  /*a0f0*/  F2FP.F16.F32.PACK_AB R15, R32, R31 ;  /* 0x0000001f200f723e */ /* 0x000fe400000000ff */
[----:B------:R-:W-:Y:S03]  /*a100*/  ISETP.NE.AND P0, PT, R123, RZ, PT ;  /* 0x000000ff7b00720c */ /* 0x000fe60003f05270 */
[----:B------:R1:W-:Y:S01]  /*a110*/  STS.128 [R3+0x10], R12 ;  /* 0x0000100c03007388 */ /* 0x0003e20000000c00 */
[----:B------:R-:W-:Y:S01]  /*a120*/  @!PT LDS RZ, [RZ] ;  /* 0x00000000fffff984 */ /* 0x000fe20000000800 */
[----:B------:R-:W-:Y:S01]  /*a130*/  @!PT LDS RZ, [RZ] ;  /* 0x00000000fffff984 */ /* 0x000fe20000000800 */
[----:B------:R-:W-:Y:S01]  /*a140*/  @!PT LDS RZ, [RZ] ;  /* 0x00000000fffff984 */ /* 0x000fe20000000800 */
[----:B------:R-:W-:Y:S01]  /*a150*/  @!PT LDS RZ, [RZ] ;  /* 0x00000000fffff984 */ /* 0x000fe20000000800 */
[----:B------:R2:W-:Y:S06]  /*a160*/  MEMBAR.ALL.CTA ;  /* 0x0000000000007992 */ /* 0x0005ec0000008000 */
[----:B--2---:R-:W2:Y:S02]  /*a170*/  FENCE.VIEW.ASYNC.S ;  /* 0x00000000000073c6 */ /* 0x004ea40000000000 */
[----:B--2---:R-:W-:Y:S06]  /*a180*/  BAR.SYNC.DEFER_BLOCKING 0x1, 0x80 ;  /* 0x0042000000007b1d */ /* 0x004fec0000010000 */
[----:B------:R-:W-:Y:S05]  /*a190*/  @P0 BRA `(.L_x_221) ;  /* 0x0000000000680947 */ /* 0x000fea0003800000 */
[----:B------:R-:W-:Y:S01]  /*a1a0*/  UIADD3 UR10, UP0, UPT, UR46, 0x680, URZ ;  /* 0x000006802e0a7890 */ /* 0x000fe2000ff1e0ff */
[----:B------:R-:W-:Y:S01]  /*a1b0*/  R2UR UR6, R105 ;  /* 0x00000000690672ca */ /* 0x000fe200000e0000 */
[----:B------:R-:W-:Y:S01]  /*a1c0*/  UIADD3 UR9, UPT, UPT, UR41, UR8, URZ ;  /* 0x0000000829097290 */ /* 0x000fe2000fffe0ff */
[----:B------:R-:W-:Y:S01]  /*a1d0*/  PLOP3.LUT P0, PT, PT, PT, PT, 0x80, 0x8 ;  /* 0x000000000008781c */ /* 0x000fe20003f0f070 */
[----:B------:R-:W-:Y:S01]  /*a1e0*/  UIADD3.X UR11, UPT, UPT, URZ, UR47, URZ, UP0, !UPT ;  /* 0x0000002fff0b7290 */ /* 0x000fe200087fe4ff */
[----:B-1----:R-:W-:Y:S01]  /*a1f0*/  IMAD.IADD R0, R103, 0x1, R37 ;  /* 0x0000000167007824 */ /* 0x002fe200078e0225 */
[----:B------:R-:W-:Y:S11]  /*a200*/  UIADD3 UR4, UPT, UPT, UR9, 0x200, URZ ;  /* 0x0000020009047890 */ /* 0x000ff6000fffe0ff */
[----:B------:R-:W-:Y:S01]  /*a210*/  @!UPT UIADD3 URZ, UPT, UPT, URZ, URZ, URZ ;  /* 0x000000fffffff290 */ /* 0x000fe2000fffe0ff */
.L_x_222:
[----:B------:R-:W-:Y:S02]  /*a220*/  PLOP3.LUT P1, PT, P1, P0, PT, 0xf2, 0x2f ;  /* 0x00000000002f781c */ /* 0x000fe40000f21e72 */
[----:B------:R-:W-:Y:S01]  /*a230*/  @P0 R2UR P1, UR5, R0 ;  /* 0x00000000000502ca */ /* 0x000fe20000020000 */
[----:B------:R-:W-:Y:S07]  /*a240*/  UMOV UR7, UR36 ;  /* 0x0000002400077c82 */ /* 0x000fee0008000000 */
[----:B------:R-:W-:Y:S05]  /*a250*/  @P0 PLOP3.LUT P0, PT, P1, PT, PT, 0x80, 0x8 ;  /* 0x000000000008081c */ /* 0x000fea0000f0f070 */
[----:B------:R1:W-:Y:S08]  /*a260*/  UTMASTG.3D [UR4], [UR10] ;  /* 0x000000040a0073b5 */ /* 0x0003f00008010000 */
[----:B-1----:R-:W-:Y:S05]  /*a270*/  @P0 BRA.U.ANY `(.L_x_222) ;  /* 0xfffffffd00e80947 */ /* 0x002fea000393ffff */
[----:B------:R-:W-:Y:S01]  /*a280*/  R2UR UR6, R105 ;  /* 0x00000000690672ca */ /* 0x000fe200000e0000 */
[----:B------:R-:W-:Y:S01]  /*a290*/  UIADD3 UR4, UPT, UPT, UR9, 0x1200, URZ ;  /* 0x0000120009047890 */ /* 0x000fe2000fffe0ff */
[----:B------:R-:W-:Y:S01]  /*a2a0*/  PLOP3.LUT P0, PT, PT, PT, PT, 0x80, 0x8 ;  /* 0x000000000008781c */ /* 0x000fe20003f0f070 */
[----:B------:R-:W-:Y:S11]  /*a2b0*/  VIADD R0, R0, 0x80 ;  /* 0x0000008000007836 */ /* 0x000ff60000000000 */
[----:B------:R-:W-:Y:S01]  /*a2c0*/  @!UPT UIADD3 URZ, UPT, UPT, URZ, URZ, URZ ;  /* 0x000000fffffff290 */ /* 0x000fe2000fffe0ff */
.L_x_223:
[----:B------:R-:W-:Y:S02]  /*a2d0*/  PLOP3.LUT P1, PT, P1, P0, PT, 0xf2, 0x2f ;  /* 0x00000000002f781c */ /* 0x000fe40000f21e72 */
[----:B------:R-:W-:Y:S01]  /*a2e0*/  @P0 R2UR P1, UR5, R0 ;  /* 0x00000000000502ca */ /* 0x000fe20000020000 */
[----:B------:R-:W-:Y:S07]  /*a2f0*/  UMOV UR7, UR36 ;  /* 0x0000002400077c82 */ /* 0x000fee0008000000 */
[----:B------:R-:W-:Y:S05]  /*a300*/  @P0 PLOP3.LUT P0, PT, P1, PT, PT, 0x80, 0x8 ;  /* 0x000000000008081c */ /* 0x000fea0000f0f070 */
[----:B------:R1:W-:Y:S08]  /*a310*/  UTMASTG.3D [UR4], [UR10] ;  /* 0x000000040a0073b5 */ /* 0x0003f00008010000 */
[----:B-1----:R-:W-:Y:S05]  /*a320*/  @P0 BRA.U.ANY `(.L_x_223) ;  /* 0xfffffffd00e80947 */ /* 0x002fea000393ffff */
[----:B------:R0:W-:Y:S02]  /*a330*/  UTMACMDFLUSH ;  /* 0x00000000000079b7 */ /* 0x0001e40000000000 */
.L_x_221:
[----:B------:R-:W-:Y:S05]  /*a340*/  BSYNC.RECONVERGENT B0 ;  /* 0x0000000000007941 */ /* 0x000fea0003800200 */
.L_x_220:
[----:B------:R-:W-:Y:S01]  /*a350*/  UIADD3 UR43, UPT, UPT, UR43, 0x1, URZ ;  /* 0x000000012b2b7890 */ /* 0x000fe2000fffe0ff */
[----:B------:R-:W-:Y:S01]  /*a360*/  ISETP.NE.AND P0, PT, R123, RZ, PT ;  /* 0x000000ff7b00720c */ /* 0x000fe20003f05270 */
[----:B------:R-:W-:Y:S02]  /*a370*/  BSSY.RECONVERGENT B0, `(.L_x_224) ;  /* 0x0000007000007945 */ /* 0x000fe40003800200 */
[----:B------:R-:W-:Y:S04]  /*a380*/  UISETP.NE.AND UP0, UPT, UR43, 0x4, UPT ;  /* 0x000000042b00788c */ /* 0x000fe8000bf05270 */
[----:B------:R-:W-:Y:S02]  /*a390*/  USEL UR4, URZ, 0x1, UP0 ;  /* 0x00000001ff047887 */ /* 0x000fe40008000000 */
[----:B------:R-:W-:Y:S02]  /*a3a0*/  USEL UR43, UR43, URZ, UP0 ;  /* 0x000000ff2b2b7287 */ /* 0x000fe40008000000 */
[----:B------:R-:W-:Y:S02]  /*a3b0*/  ULOP3.LUT UR44, UR44, UR4, URZ, 0x3c, !UPT ;  /* 0x000000042c2c7292 */ /* 0x000fe4000f8e3cff */
[----:B------:R-:W-:Y:S10]  /*a3c0*/  @P0 BRA `(.L_x_225) ;  /* 0x0000000000040947 */ /* 0x000ff40003800000 */
[----:B------:R-:W-:Y:S04]  /*a3d0*/  DEPBAR.LE SB0, 0x1 ;  /* 0x000080400000791a */ /* 0x000fe80000000000 */
.L_x_225:
[----:B------:R-:W-:Y:S05]  /*a3e0*/  BSYNC.RECONVERGENT B0 ;  /* 0x0000000000007941 */ /* 0x000fea0003800200 */
.L_x_224:
[----:B------:R-:W-:Y:S01]  /*a3f0*/  BAR.SYNC.DEFER_BLOCKING 0x1, 0x80 ;  /* 0x0042000000007b1d */ /* 0x000fe20000010000 */
[----:B------:R-:W-:Y:S01]  /*a400*/  ISETP.NE.AND P3, PT, R127, RZ, PT ;  /* 0x000000ff7f00720c */ /* 0x000fe20003f65270 */
[----:B------:R-:W-:Y:S05]  /*a410*/  VIADD R110, R110, 0x1 ;  /* 0x000000016e6e7836 */ /* 0x000fea0000000000 */
[----:B------:R-:W-:Y:S01]  /*a420*/  ISETP.GE.U32.AND P0, PT, R110, 0x2, PT ;  /* 0x000000026e00780c */ /* 0x000fe20003f06070 */
[----:B------:R-:W-:Y:S11]  /*a430*/  BSSY.RECONVERGENT B0, `(.L_x_226) ;  /* 0x000000b000007945 */ /* 0x000ff60003800200 */
[----:B------:R-:W-:Y:S01]  /*a440*/  @!UPT UIADD3 URZ, UPT, UPT, URZ, URZ, URZ ;  /* 0x000000fffffff290 */ /* 0x000fe2000fffe0ff */
[----:B------:R-:W-:Y:S05]  /*a450*/  @!P0 BRA `(.L_x_227) ;  /* 0x0000000000208947 */ /* 0x000fea0003800000 */
[C---:B-1----:R-:W-:Y:S01]  /*a460*/  @!P3 LEA R2, R116.reuse, UR41, 0x3 ;  /* 0x000000297402bc11 */ /* 0x042fe2000f8e18ff */
[----:B------:R-:W-:Y:S02]  /*a470*/  IMAD.U32 R0, RZ, RZ, UR37 ;  /* 0x00000025ff007e24 */ /* 0x000fe4000f8e00ff */
[----:B------:R-:W-:Y:S02]  /*a480*/  VIADD R116, R116, 0x1 ;  /* 0x0000000174747836 */ /* 0x000fe40000000000 */
[----:B------:R-:W-:Y:S03]  /*a490*/  @!P3 VIADD R2, R2, 0xa0 ;  /* 0x000000a00202b836 */ /* 0x000fe60000000000 */
[----:B------:R-:W-:Y:S02]  /*a4a0*/  ISETP.NE.AND P0, PT, R116, 0x4, PT ;  /* 0x000000047400780c */ /* 0x000fe40003f05270 */
[----:B------:R-:W-:Y:S02]  /*a4b0*/  @!P3 PRMT R0, R0, 0x654, R2 ;  /* 0x000006540000b816 */ /* 0x000fe40000000002 */
[----:B------:R-:W-:Y:S02]  /*a4c0*/  SEL R116, R116, RZ, P0 ;  /* 0x000000ff74747207 */ /* 0x000fe40000000000 */
[----:B------:R2:W-:Y:S07]  /*a4d0*/  @!P3 SYNCS.ARRIVE.TRANS64.RED.A1T0 RZ, [R0+URZ], RZ ;  /* 0x000000ff00ffb9a7 */ /* 0x0005ee00081004ff */
.L_x_227:
[----:B------:R-:W-:Y:S05]  /*a4e0*/  BSYNC.RECONVERGENT B0 ;  /* 0x0000000000007941 */ /* 0x000fea0003800200 */
.L_x_226:
[C---:B------:R-:W-:Y:S01]  /*a4f0*/  ISETP.EQ.OR P2, PT, R39.reuse, 0x3, P3 ;  /* 0x000000032700780c */ /* 0x040fe20001f42670 */
[----:B------:R-:W-:Y:S01]  /*a500*/  VIADD R39, R39, 0x1 ;  /* 0x0000000127277836 */ /* 0x000fe20000000000 */
[----:B------:R-:W-:Y:S04]  /*a510*/  SEL R111, R111, 0x1, P3 ;  /* 0x000000016f6f7807 */ /* 0x000fe80001800000 */
[----:B------:R-:W-:Y:S07]  /*a520*/  ISETP.NE.AND P0, PT, R39, 0x4, PT ;  /* 0x000000042700780c */ /* 0x000fee0003f05270 */
[----:B-1----:R-:W-:Y:S02]  /*a530*/  @!P2 LEA R2, R109, UR41, 0x3 ;  /* 0x000000296d02ac11 */ /* 0x002fe4000f8e18ff */
[----:B--2---:R-:W-:Y:S04]  /*a540*/  @!P2 SHF.L.U32 R0, R112, 0x1f, RZ ;  /* 0x0000001f7000a819 */ /* 0x004fe800000006ff */
[----:B------:R-:W1:Y:S02]  /*a550*/  @!P2 SYNCS.PHASECHK.TRANS64.TRYWAIT P1, [R2+URZ+0x80], R0 ;  /* 0x000080000200a5a7 */ /* 0x000e6400080211ff */
[----:B-1----:R-:W-:Y:S01]  /*a560*/  @!P2 SEL R111, RZ, 0x1, !P1 ;  /* 0x00000001ff6fa807 */ /* 0x002fe20004800000 */
[----:B------:R-:W-:Y:S06]  /*a570*/  @P0 BRA `(.L_x_228) ;  /* 0xffffffbc00dc0947 */ /* 0x000fec000383ffff */
[----:B------:R-:W-:Y:S01]  /*a580*/  ISETP.NE.AND P3, PT, R126, RZ, PT ;  /* 0x000000ff7e00720c */ /* 0x000fe20003f65270 */
[----:B------:R-:W-:Y:S01]  /*a590*/  UIADD3 UR42, UPT, UPT, UR42, 0x4, URZ ;  /* 0x000000042a2a7890 */ /* 0x000fe2000fffe0ff */
[----:B------:R-:W-:Y:S01]  /*a5a0*/  ISETP.NE.AND P0, PT, R106, 0x2, PT ;  /* 0x000000026a00780c */ /* 0x000fe20003f05270 */
[----:B------:R-:W-:Y:S02]  /*a5b0*/  IMAD.IADD R22, R113, 0x1, R83 ;  /* 0x0000000171167824 */ /* 0x000fe400078e0253 */
[----:B------:R-:W-:Y:S01]  /*a5c0*/  IMAD.IADD R23, R114, 0x1, R100 ;  /* 0x0000000172177824 */ /* 0x000fe200078e0264 */
[----:B------:R-:W-:Y:S02]  /*a5d0*/  SEL R0, RZ, 0x1, P0 ;  /* 0x00000001ff007807 */ /* 0x000fe40000000000 */
[----:B------:R-:W-:Y:S02]  /*a5e0*/  SEL R106, R106, RZ, P0 ;  /* 0x000000ff6a6a7207 */ /* 0x000fe40000000000 */
[----:B------:R-:W-:-:S03]  /*a5f0*/  LOP3.LUT R117, R117, R0, RZ, 0x3c, !PT ;  /* 0x0000000075757212 */ /* 0x000fc600078e3cff */
[----:B------:R-:W-:Y:S01]  /*a600*/  @P3 R2UR UR36, R115 ;  /* 0x00000000732432ca */ /* 0x000fe200000e0000 */
[----:B------:R-:W-:-:S14]  /*a610*/  @P3 BRA `(.L_x_229) ;  /* 0xffffffb0006c3947 */ /* 0x000fdc000383ffff */
[----:B------:R-:W-:-:S09]  /*a620*/  UISETP.NE.AND UP0, UPT, UR45, URZ, UPT ;  /* 0x000000ff2d00728c */ /* 0x000fd2000bf05270 */
[----:B------:R-:W-:Y:S05]  /*a630*/  BRA.U !UP0, `(.L_x_230) ;  /* 0x0000000108487547 */ /* 0x000fea000b800000 */
[----:B------:R-:W1:Y:S02]  /*a640*/  LDCU.64 UR4, c[0x0][0x890] ;  /* 0x00011200ff0477ac */ /* 0x000e640008000a00 */
[----:B-1----:R-:W-:-:S04]  /*a650*/  UISETP.NE.U32.AND UP0, UPT, UR4, URZ, UPT ;  /* 0x000000ff0400728c */ /* 0x002fc8000bf05070 */
[----:B------:R-:W-:-:S09]  /*a660*/  UISETP.NE.AND.EX UP0, UPT, UR5, URZ, UPT, UP0 ;  /* 0x000000ff0500728c */ /* 0x000fd2000bf05300 */
[----:B------:R-:W-:Y:S05]  /*a670*/  BRA.U UP0, `(.L_x_231) ;  /* 0x00000001000c7547 */ /* 0x000fea000b800000 */
[----:B------:R-:W-:-:S13]  /*a680*/  FSETP.NEU.AND P0, PT, R63, RZ, PT ;  /* 0x000000ff3f00720b */ /* 0x000fda0003f0d000 */
[----:B------:R-:W-:Y:S05]  /*a690*/  @!P0 EXIT ;  /* 0x000000000000894d */ /* 0x000fea0003800000 */
[----:B------:R-:W-:Y:S05]  /*a6a0*/  BRA `(.L_x_230) ;  /* 0x00000000002c7947 */ /* 0x000fea0003800000 */
.L_x_231:
[----:B------:R-:W-:Y:S01]  /*a6b0*/  ISETP.NE.AND P0, PT, R102, RZ, PT ;  /* 0x000000ff6600720c */ /* 0x000fe20003f05270 */
[----:B------:R-:W-:-:S12]  /*a6c0*/  BSSY.RECONVERGENT B0, `(.L_x_230) ;  /* 0x0000009000007945 */ /* 0x000fd80003800200 */
[----:B------:R-:W-:Y:S05]  /*a6d0*/  @P0 BRA `(.L_x_232) ;  /* 0x0000000000140947 */ /* 0x000fea0003800000 */
[----:B------:R-:W1:Y:S02]  /*a6e0*/  LDCU.64 UR4, c[0x0][0x888] ;  /* 0x00011100ff0477ac */ /* 0x000e640008000a00 */
[----:B-1----:R-:W-:-:S04]  /*a6f0*/  ISETP.NE.U32.AND P0, PT, RZ, UR4, PT ;  /* 0x00000004ff007c0c */ /* 0x002fc8000bf05070 */
[----:B------:R-:W-:-:S13]  /*a700*/  ISETP.NE.AND.EX P0, PT, RZ, UR5, PT, P0 ;  /* 0x00000005ff007c0c */ /* 0x000fda000bf05300 */
[----:B------:R-:W-:Y:S05]  /*a710*/  @!P0 EXIT ;  /* 0x000000000000894d */ /* 0x000fea0003800000 */
[----:B------:R-:W-:Y:S05]  /*a720*/  BRA `(.L_x_233) ;  /* 0x0000000000087947 */ /* 0x000fea0003800000 */
.L_x_232:
[----:B------:R-:W-:-:S13]  /*a730*/  FSETP.NEU.AND P0, PT, R63, RZ, PT ;  /* 0x000000ff3f00720b */ /* 0x000fda0003f0d000 */
[----:B------:R-:W-:Y:S05]  /*a740*/  @!P0 EXIT ;  /* 0x000000000000894d */ /* 0x000fea0003800000 */
.L_x_233:
[----:B------:R-:W-:Y:S05]  /*a750*/  BSYNC.RECONVERGENT B0 ;  /* 0x0000000000007941 */ /* 0x000fea0003800200 */
.L_x_230:
[----:B------:R-:W-:Y:S01]  /*a760*/  LEA R2, R116, UR41, 0x3 ;  /* 0x0000002974027c11 */ /* 0x000fe2000f8e18ff */
[----:B------:R-:W-:Y:S01]  /*a770*/  IMAD.U32 R0, RZ, RZ, UR37 ;  /* 0x00000025ff007e24 */ /* 0x000fe2000f8e00ff */
[----:B------:R-:W-:-:S04]  /*a780*/  DEPBAR.LE SB0, 0x0 ;  /* 0x000080000000791a */ /* 0x000fc80000000000 */
[----:B------:R-:W-:-:S05]  /*a790*/  VIADD R2, R2, 0xa0 ;  /* 0x000000a002027836 */ /* 0x000fca0000000000 */
[----:B------:R-:W-:-:S04]  /*a7a0*/  PRMT R0, R0, 0x654, R2 ;  /* 0x0000065400007816 */ /* 0x000fc80000000002 */
[----:B------:R-:W-:Y:S01]  /*a7b0*/  SYNCS.ARRIVE.TRANS64.RED.A1T0 RZ, [R0+URZ], RZ ;  /* 0x000000ff00ff79a7 */ /* 0x000fe200081004ff */
[----:B------:R-:W-:Y:S05]  /*a7c0*/  EXIT ;  /* 0x000000000000794d */ /* 0x000fea0003800000 */
.L_x_24:
[----:B--2---:R2:W4:Y:S02]  /*a7d0*/  SYNCS.PHASECHK.TRANS64.TRYWAIT P0, [R2+URZ+0x140], R3 ;  /* 0x00014003020075a7 */ /* 0x00452400080011ff */
[----:B----4-:R-:W-:Y:S05]  /*a7e0*/  @!P0 NANOSLEEP.SYNCS 0x989680 ;  /* 0x009896800000895d */ /* 0x010fea0003900000 */
[----:B------:R-:W4:Y:S02]  /*a7f0*/  @!P0 SYNCS.PHASECHK.TRANS64 P0, [R2+URZ+0x140], R3 ;  /* 0x00014003020085a7 */ /* 0x000f2400080010ff */
[----:B----4-:R-:W-:Y:S05]  /*a800*/  @!P0 BRA `(.L_x_24) ;  /* 0xfffffffc00f08947 */ /* 0x010fea000383ffff */
[----:B------:R-:W-:Y:S05]  /*a810*/  BRA `(.L_x_234) ;  /* 0xffffff7000087947 */ /* 0x000fea000383ffff */
.L_x_27:
[----:B------:R-:W-:-:S07]  /*a820*/  MOV R2, UR33 ;  /* 0x0000002100027c02 */ /* 0x000fce0008000f00 */
.L_x_235:
[----:B-1----:R1:W2:Y:S02]  /*a830*/  SYNCS.PHASECHK.TRANS64.TRYWAIT P0, [R2+URZ+0x40], R4 ;  /* 0x00004004020075a7 */ /* 0x0022a400080011ff */
[----:B--2---:R-:W-:Y:S05]  /*a840*/  @!P0 NANOSLEEP.SYNCS 0x989680 ;  /* 0x009896800000895d */ /* 0x004fea0003900000 */
[----:B------:R-:W2:Y:S02]  /*a850*/  @!P0 SYNCS.PHASECHK.TRANS64 P0, [R2+URZ+0x40], R4 ;  /* 0x00004004020085a7 */ /* 0x000ea400080010ff */
[----:B--2---:R-:W-:Y:S05]  /*a860*/  @!P0 BRA `(.L_x_235) ;  /* 0xfffffffc00f08947 */ /* 0x004fea000383ffff */
[----:B------:R-:W-:Y:S05]  /*a870*/  BRA `(.L_x_26) ;  /* 0xffffff7000707947 */ /* 0x000fea000383ffff */
.L_x_34:
[----:B-1----:R-:W-:-:S07]  /*a880*/  MOV R2, UR17 ;  /* 0x0000001100027c02 */ /* 0x002fce0008000f00 */
.L_x_236:
[----:B-1----:R1:W2:Y:S02]  /*a890*/  SYNCS.PHASECHK.TRANS64.TRYWAIT P0, [R2+URZ+0x40], R4 ;  /* 0x00004004020075a7 */ /* 0x0022a400080011ff */
[----:B--2---:R-:W-:Y:S05]  /*a8a0*/  @!P0 NANOSLEEP.SYNCS 0x989680 ;  /* 0x009896800000895d */ /* 0x004fea0003900000 */
[----:B------:R-:W2:Y:S02]  /*a8b0*/  @!P0 SYNCS.PHASECHK.TRANS64 P0, [R2+URZ+0x40], R4 ;  /* 0x00004004020085a7 */ /* 0x000ea400080010ff */
[----:B--2---:R-:W-:Y:S05]  /*a8c0*/  @!P0 BRA `(.L_x_236) ;  /* 0xfffffffc00f08947 */ /* 0x004fea000383ffff */
[----:B------:R-:W-:Y:S05]  /*a8d0*/  BRA `(.L_x_33) ;  /* 0xffffff7400307947 */ /* 0x000fea000383ffff */
.L_x_39:
[----:B-1----:R1:W2:Y:S02]  /*a8e0*/  SYNCS.PHASECHK.TRANS64.TRYWAIT P0, [R2+URZ+0xd0], R3 ;  /* 0x0000d003020075a7 */ /* 0x0022a400080011ff */
[----:B--2---:R-:W-:Y:S05]  /*a8f0*/  @!P0 NANOSLEEP.SYNCS 0x989680 ;  /* 0x009896800000895d */ /* 0x004fea0003900000 */
[----:B------:R-:W2:Y:S02]  /*a900*/  @!P0 SYNCS.PHASECHK.TRANS64 P0, [R2+URZ+0xd0], R3 ;  /* 0x0000d003020085a7 */ /* 0x000ea400080010ff */
[----:B--2---:R-:W-:Y:S05]  /*a910*/  @!P0 BRA `(.L_x_39) ;  /* 0xfffffffc00f08947 */ /* 0x004fea000383ffff */
[----:B------:R-:W-:Y:S05]  /*a920*/  BRA `(.L_x_237) ;  /* 0xffffff7400d47947 */ /* 0x000fea000383ffff */
.L_x_43:
[----:B---3--:R-:W-:-:S07]  /*a930*/  MOV R0, UR4 ;  /* 0x0000000400007c02 */ /* 0x008fce0008000f00 */
.L_x_238:
[----:B-1----:R1:W2:Y:S02]  /*a940*/  SYNCS.PHASECHK.TRANS64.TRYWAIT P0, [R0+URZ], R2 ;  /* 0x00000002000075a7 */ /* 0x0022a400080011ff */
[----:B--2---:R-:W-:Y:S05]  /*a950*/  @!P0 NANOSLEEP.SYNCS 0x989680 ;  /* 0x009896800000895d */ /* 0x004fea0003900000 */
[----:B------:R-:W2:Y:S02]  /*a960*/  @!P0 SYNCS.PHASECHK.TRANS64 P0, [R0+URZ], R2 ;  /* 0x00000002000085a7 */ /* 0x000ea400080010ff */
[----:B--2---:R-:W-:Y:S05]  /*a970*/  @!P0 BRA `(.L_x_238) ;  /* 0xfffffffc00f08947 */ /* 0x004fea000383ffff */
[----:B------:R-:W-:Y:S05]  /*a980*/  BRA `(.L_x_239) ;  /* 0xffffff7c00447947 */ /* 0x000fea000383ffff */
.L_x_44:
[----:B---3--:R-:W-:-:S07]  /*a990*/  MOV R0, UR4 ;  /* 0x0000000400007c02 */ /* 0x008fce0008000f00 */
.L_x_240:
[----:B-1----:R1:W2:Y:S02]  /*a9a0*/  SYNCS.PHASECHK.TRANS64.TRYWAIT P0, [R0+URZ], R3 ;  /* 0x00000003000075a7 */ /* 0x0022a400080011ff */
[----:B--2---:R-:W-:Y:S05]  /*a9b0*/  @!P0 NANOSLEEP.SYNCS 0x989680 ;  /* 0x009896800000895d */ /* 0x004fea0003900000 */
[----:B------:R-:W2:Y:S02]  /*a9c0*/  @!P0 SYNCS.PHASECHK.TRANS64 P0, [R0+URZ], R3 ;  /* 0x00000003000085a7 */ /* 0x000ea400080010ff */
[----:B--2---:R-:W-:Y:S05]  /*a9d0*/  @!P0 BRA `(.L_x_240) ;  /* 0xfffffffc00f08947 */ /* 0x004fea000383ffff */
[----:B------:R-:W-:Y:S05]  /*a9e0*/  BRA `(.L_x_241) ;  /* 0xffffff7c00507947 */ /* 0x000fea000383ffff */
.L_x_45:
[----:B---3--:R-:W-:-:S07]  /*a9f0*/  MOV R0, UR4 ;  /* 0x0000000400007c02 */ /* 0x008fce0008000f00 */
.L_x_242:
[----:B-1----:R1:W2:Y:S02]  /*aa00*/  SYNCS.PHASECHK.TRANS64.TRYWAIT P0, [R0+URZ], R3 ;  /* 0x00000003000075a7 */ /* 0x0022a400080011ff */
[----:B--2---:R-:W-:Y:S05]  /*aa10*/  @!P0 NANOSLEEP.SYNCS 0x989680 ;  /* 0x009896800000895d */ /* 0x004fea0003900000 */
[----:B------:R-:W2:Y:S02]  /*aa20*/  @!P0 SYNCS.PHASECHK.TRANS64 P0, [R0+URZ], R3 ;  /* 0x00000003000085a7 */ /* 0x000ea400080010ff */
[----:B--2---:R-:W-:Y:S05]  /*aa30*/  @!P0 BRA `(.L_x_242) ;  /* 0xfffffffc00f08947 */ /* 0x004fea000383ffff */
[----:B------:R-:W-:Y:S05]  /*aa40*/  BRA `(.L_x_243) ;  /* 0xffffff7c005c7947 */ /* 0x000fea000383ffff */
.L_x_46:
[----:B---3--:R-:W-:-:S07]  /*aa50*/  MOV R0, UR4 ;  /* 0x0000000400007c02 */ /* 0x008fce0008000f00 */
.L_x_244:
[----:B-1----:R1:W2:Y:S02]  /*aa60*/  SYNCS.PHASECHK.TRANS64.TRYWAIT P0, [R0+URZ], R3 ;  /* 0x00000003000075a7 */ /* 0x0022a400080011ff */
[----:B--2---:R-:W-:Y:S05]  /*aa70*/  @!P0 NANOSLEEP.SYNCS 0x989680 ;  /* 0x009896800000895d */ /* 0x004fea0003900000 */
[----:B------:R-:W2:Y:S02]  /*aa80*/  @!P0 SYNCS.PHASECHK.TRANS64 P0, [R0+URZ], R3 ;  /* 0x00000003000085a7 */ /* 0x000ea400080010ff */
[----:B--2---:R-:W-:Y:S05]  /*aa90*/  @!P0 BRA `(.L_x_244) ;  /* 0xfffffffc00f08947 */ /* 0x004fea000383ffff */
[----:B------:R-:W-:Y:S05]  /*aaa0*/  BRA `(.L_x_245) ;  /* 0xffffff7c00687947 */ /* 0x000fea000383ffff */
.L_x_47:
[----:B---3--:R-:W-:-:S07]  /*aab0*/  MOV R0, UR4 ;  /* 0x0000000400007c02 */ /* 0x008fce0008000f00 */
.L_x_246:
[----:B-1----:R1:W2:Y:S02]  /*aac0*/  SYNCS.PHASECHK.TRANS64.TRYWAIT P0, [R0+URZ], R3 ;  /* 0x00000003000075a7 */ /* 0x0022a400080011ff */
[----:B--2---:R-:W-:Y:S05]  /*aad0*/  @!P0 NANOSLEEP.SYNCS 0x989680 ;  /* 0x009896800000895d */ /* 0x004fea0003900000 */
[----:B------:R-:W2:Y:S02]  /*aae0*/  @!P0 SYNCS.PHASECHK.TRANS64 P0, [R0+URZ], R3 ;  /* 0x00000003000085a7 */ /* 0x000ea400080010ff */
[----:B--2---:R-:W-:Y:S05]  /*aaf0*/  @!P0 BRA `(.L_x_246) ;  /* 0xfffffffc00f08947 */ /* 0x004fea000383ffff */
[----:B------:R-:W-:Y:S05]  /*ab00*/  BRA `(.L_x_247) ;  /* 0xffffff7c00747947 */ /* 0x000fea000383ffff */
.L_x_48:
[----:B---3--:R-:W-:-:S07]  /*ab10*/  MOV R0, UR4 ;  /* 0x0000000400007c02 */ /* 0x008fce0008000f00 */
.L_x_248:
[----:B-1----:R1:W2:Y:S02]  /*ab20*/  SYNCS.PHASECHK.TRANS64.TRYWAIT P0, [R0+URZ], R3 ;  /* 0x00000003000075a7 */ /* 0x0022a400080011ff */
[----:B--2---:R-:W-:Y:S05]  /*ab30*/  @!P0 NANOSLEEP.SYNCS 0x989680 ;  /* 0x009896800000895d */ /* 0x004fea0003900000 */
[----:B------:R-:W2:Y:S02]  /*ab40*/  @!P0 SYNCS.PHASECHK.TRANS64 P0, [R0+URZ], R3 ;  /* 0x00000003000085a7 */ /* 0x000ea400080010ff */
[----:B--2---:R-:W-:Y:S05]  /*ab50*/  @!P0 BRA `(.L_x_248) ;  /* 0xfffffffc00f08947 */ /* 0x004fea000383ffff */
[----:B------:R-:W-:Y:S05]  /*ab60*/  BRA `(.L_x_249) ;  /* 0xffffff7c00807947 */ /* 0x000fea000383ffff */
.L_x_49:
[----:B---3--:R-:W-:-:S07]  /*ab70*/  MOV R0, UR4 ;  /* 0x0000000400007c02 */ /* 0x008fce0008000f00 */
.L_x_250:
[----:B-1----:R1:W2:Y:S02]  /*ab80*/  SYNCS.PHASECHK.TRANS64.TRYWAIT P0, [R0+URZ], R3 ;  /* 0x00000003000075a7 */ /* 0x0022a400080011ff */
[----:B--2---:R-:W-:Y:S05]  /*ab90*/  @!P0 NANOSLEEP.SYNCS 0x989680 ;  /* 0x009896800000895d */ /* 0x004fea0003900000 */
[----:B------:R-:W2:Y:S02]  /*aba0*/  @!P0 SYNCS.PHASECHK.TRANS64 P0, [R0+URZ], R3 ;  /* 0x00000003000085a7 */ /* 0x000ea400080010ff */
[----:B--2---:R-:W-:Y:S05]  /*abb0*/  @!P0 BRA `(.L_x_250) ;  /* 0xfffffffc00f08947 */ /* 0x004fea000383ffff */
[----:B------:R-:W-:Y:S05]  /*abc0*/  BRA `(.L_x_251) ;  /* 0xffffff7c008c7947 */ /* 0x000fea000383ffff */
.L_x_52:
[----:B-1----:R1:W2:Y:S02]  /*abd0*/  SYNCS.PHASECHK.TRANS64.TRYWAIT P0, [R0+URZ+0x130], R4 ;  /* 0x00013004000075a7 */ /* 0x0022a400080011ff */
[----:B--2---:R-:W-:Y:S05]  /*abe0*/  @!P0 NANOSLEEP.SYNCS 0x989680 ;  /* 0x009896800000895d */ /* 0x004fea0003900000 */
[----:B------:R-:W2:Y:S02]  /*abf0*/  @!P0 SYNCS.PHASECHK.TRANS64 P0, [R0+URZ+0x130], R4 ;  /* 0x00013004000085a7 */ /* 0x000ea400080010ff */
[----:B--2---:R-:W-:Y:S05]  /*ac00*/  @!P0 BRA `(.L_x_52) ;  /* 0xfffffffc00f08947 */ /* 0x004fea000383ffff */
[----:B------:R-:W-:Y:S05]  /*ac10*/  BRA `(.L_x_252) ;  /* 0xffffff7c00ec7947 */ /* 0x000fea000383ffff */
.L_x_53:
[----:B------:R-:W-:-:S07]  /*ac20*/  MOV R0, UR5 ;  /* 0x0000000500007c02 */ /* 0x000fce0008000f00 */
.L_x_253:
[----:B-1----:R1:W2:Y:S02]  /*ac30*/  SYNCS.PHASECHK.TRANS64.TRYWAIT P0, [R0+URZ+0xe0], R5 ;  /* 0x0000e005000075a7 */ /* 0x0022a400080011ff */
[----:B--2---:R-:W-:Y:S05]  /*ac40*/  @!P0 NANOSLEEP.SYNCS 0x989680 ;  /* 0x009896800000895d */ /* 0x004fea0003900000 */
[----:B------:R-:W2:Y:S02]  /*ac50*/  @!P0 SYNCS.PHASECHK.TRANS64 P0, [R0+URZ+0xe0], R5 ;  /* 0x0000e005000085a7 */ /* 0x000ea400080010ff */
[----:B--2---:R-:W-:Y:S05]  /*ac60*/  @!P0 BRA `(.L_x_253) ;  /* 0xfffffffc00f08947 */ /* 0x004fea000383ffff */
[----:B------:R-:W-:Y:S05]  /*ac70*/  BRA `(.L_x_254) ;  /* 0xffffff7c00fc7947 */ /* 0x000fea000383ffff */
.L_x_54:
[----:B-1----:R1:W2:Y:S02]  /*ac80*/  SYNCS.PHASECHK.TRANS64.TRYWAIT P1, [R0+URZ+0xd0], R4 ;  /* 0x0000d004000075a7 */ /* 0x0022a400080211ff */
[----:B--2---:R-:W-:Y:S05]  /*ac90*/  @!P1 NANOSLEEP.SYNCS 0x989680 ;  /* 0x009896800000995d */ /* 0x004fea0003900000 */
[----:B------:R-:W2:Y:S02]  /*aca0*/  @!P1 SYNCS.PHASECHK.TRANS64 P1, [R0+URZ+0xd0], R4 ;  /* 0x0000d004000095a7 */ /* 0x000ea400080210ff */
[----:B--2---:R-:W-:Y:S05]  /*acb0*/  @!P1 BRA `(.L_x_54) ;  /* 0xfffffffc00f09947 */ /* 0x004fea000383ffff */
[----:B------:R-:W-:Y:S05]  /*acc0*/  BRA `(.L_x_255) ;  /* 0xffffff80002c7947 */ /* 0x000fea000383ffff */
.L_x_57:
[----:B------:R-:W-:-:S07]  /*acd0*/  MOV R0, UR5 ;  /* 0x0000000500007c02 */ /* 0x000fce0008000f00 */
.L_x_256:
[----:B-1----:R1:W2:Y:S02]  /*ace0*/  SYNCS.PHASECHK.TRANS64.TRYWAIT P0, [R0+URZ+0xe0], R2 ;  /* 0x0000e002000075a7 */ /* 0x0022a400080011ff */
[----:B--2---:R-:W-:Y:S05]  /*acf0*/  @!P0 NANOSLEEP.SYNCS 0x989680 ;  /* 0x009896800000895d */ /* 0x004fea0003900000 */
[----:B------:R-:W2:Y:S02]  /*ad00*/  @!P0 SYNCS.PHASECHK.TRANS64 P0, [R0+URZ+0xe0], R2 ;  /* 0x0000e002000085a7 */ /* 0x000ea400080010ff */
[----:B--2---:R-:W-:Y:S05]  /*ad10*/  @!P0 BRA `(.L_x_256) ;  /* 0xfffffffc00f08947 */ /* 0x004fea000383ffff */
[----:B------:R-:W-:Y:S05]  /*ad20*/  BRA `(.L_x_56) ;  /* 0xffffff8000807947 */ /* 0x000fea000383ffff */
.L_x_66:
[----:B-1----:R-:W-:-:S04]  /*ad30*/  MOV R4, UR6 ;  /* 0x0000000600047c02 */ /* 0x002fc80008000f00 */
[----:B------:R1:W2:Y:S03]  /*ad40*/  SYNCS.PHASECHK.TRANS64.TRYWAIT P0, [R4+URZ+0x8], R5 ;  /* 0x00000805040075a7 */ /* 0x0002a600080011ff */
[----:B--2---:R-:W-:Y:S05]  /*ad50*/  @!P0 NANOSLEEP.SYNCS 0x989680 ;  /* 0x009896800000895d */ /* 0x004fea0003900000 */
[----:B------:R-:W2:Y:S02]  /*ad60*/  @!P0 SYNCS.PHASECHK.TRANS64 P0, [R4+URZ+0x8], R5 ;  /* 0x00000805040085a7 */ /* 0x000ea400080010ff */
[----:B--2---:R-:W-:Y:S05]  /*ad70*/  @!P0 BRA `(.L_x_66) ;  /* 0xfffffffc00ec8947 */ /* 0x004fea000383ffff */
[----:B------:R-:W-:Y:S05]  /*ad80*/  BRA `(.L_x_65) ;  /* 0xffffff8400347947 */ /* 0x000fea000383ffff */
.L_x_68:
[----:B------:R-:W-:Y:S01]  /*ad90*/  BSSY B0, `(.L_x_257) ;  /* 0x0000006000007945 */ /* 0x000fe20003800000 */
[----:B------:R-:W-:-:S07]  /*ada0*/  MOV R15, 0xffffffff ;  /* 0xffffffff000f7802 */ /* 0x000fce0000000f00 */
[----:B-1---5:R-:W-:Y:S05]  /*adb0*/  WARPSYNC.COLLECTIVE R15, `(.L_x_258) ;  /* 0x000000000f0c7348 */ /* 0x022fea0003c00000 */
[----:B------:R-:W-:Y:S02]  /*adc0*/  ELECT P6, UR79, PT ;  /* 0x00000000004f782f */ /* 0x000fe400038c0000 */
[----:B------:R-:W-:Y:S01]  /*add0*/  MOV R14, UR79 ;  /* 0x0000004f000e7c02 */ /* 0x000fe20008000f00 */
[----:B-1---5:R-:W-:Y:S10]  /*ade0*/  ENDCOLLECTIVE ;  /* 0x000000000000791b */ /* 0x022ff40003800000 */
.L_x_258:
[----:B------:R-:W-:Y:S05]  /*adf0*/  BSYNC B0 ;  /* 0x0000000000007941 */ /* 0x000fea0003800000 */
.L_x_257:
[----:B------:R-:W-:Y:S05]  /*ae00*/  BRA `(.L_x_259) ;  /* 0xffffff8400647947 */ /* 0x000fea000383ffff */
.L_x_70:
[----:B-1----:R-:W-:-:S04]  /*ae10*/  MOV R2, UR6 ;  /* 0x0000000600027c02 */ /* 0x002fc80008000f00 */
[----:B------:R1:W2:Y:S03]  /*ae20*/  SYNCS.PHASECHK.TRANS64.TRYWAIT P0, [R2+URZ+0x8], R3 ;  /* 0x00000803020075a7 */ /* 0x0002a600080011ff */
[----:B--2---:R-:W-:Y:S05]  /*ae30*/  @!P0 NANOSLEEP.SYNCS 0x989680 ;  /* 0x009896800000895d */ /* 0x004fea0003900000 */
[----:B------:R-:W2:Y:S02]  /*ae40*/  @!P0 SYNCS.PHASECHK.TRANS64 P0, [R2+URZ+0x8], R3 ;  /* 0x00000803020085a7 */ /* 0x000ea400080010ff */
[----:B--2---:R-:W-:Y:S05]  /*ae50*/  @!P0 BRA `(.L_x_70) ;  /* 0xfffffffc00ec8947 */ /* 0x004fea000383ffff */
[----:B------:R-:W-:Y:S05]  /*ae60*/  BRA `(.L_x_69) ;  /* 0xffffff8400687947 */ /* 0x000fea000383ffff */
.L_x_71:
[----:B-1----:R1:W2:Y:S02]  /*ae70*/  SYNCS.PHASECHK.TRANS64.TRYWAIT P0, [R0+URZ+0xd0], R4 ;  /* 0x0000d004000075a7 */ /* 0x0022a400080011ff */
[----:B--2---:R-:W-:Y:S05]  /*ae80*/  @!P0 NANOSLEEP.SYNCS 0x989680 ;  /* 0x009896800000895d */ /* 0x004fea0003900000 */
[----:B------:R-:W2:Y:S02]  /*ae90*/  @!P0 SYNCS.PHASECHK.TRANS64 P0, [R0+URZ+0xd0], R4 ;  /* 0x0000d004000085a7 */ /* 0x000ea400080010ff */
[----:B--2---:R-:W-:Y:S05]  /*aea0*/  @!P0 BRA `(.L_x_71) ;  /* 0xfffffffc00f08947 */ /* 0x004fea000383ffff */
[----:B------:R-:W-:Y:S05]  /*aeb0*/  BRA `(.L_x_260) ;  /* 0xffffff8800547947 */ /* 0x000fea000383ffff */
.L_x_73:
[----:B------:R-:W-:-:S07]  /*aec0*/  MOV R0, UR9 ;  /* 0x0000000900007c02 */ /* 0x000fce0008000f00 */
.L_x_261:
[----:B-1----:R1:W2:Y:S02]  /*aed0*/  SYNCS.PHASECHK.TRANS64.TRYWAIT P0, [R0+URZ+0x110], R4 ;  /* 0x00011004000075a7 */ /* 0x0022a400080011ff */
[----:B--2---:R-:W-:Y:S05]  /*aee0*/  @!P0 NANOSLEEP.SYNCS 0x989680 ;  /* 0x009896800000895d */ /* 0x004fea0003900000 */
[----:B------:R-:W2:Y:S02]  /*aef0*/  @!P0 SYNCS.PHASECHK.TRANS64 P0, [R0+URZ+0x110], R4 ;  /* 0x00011004000085a7 */ /* 0x000ea400080010ff */
[----:B--2---:R-:W-:Y:S05]  /*af00*/  @!P0 BRA `(.L_x_261) ;  /* 0xfffffffc00f08947 */ /* 0x004fea000383ffff */
[----:B------:R-:W-:Y:S05]  /*af10*/  BRA `(.L_x_262) ;  /* 0xffffff8800a07947 */ /* 0x000fea000383ffff */
.L_x_76:
[----:B------:R-:W-:Y:S07]  /*af20*/  MOV R0, UR8 ;  /* 0x0000000800007c02 */ /* 0x000fee0008000f00 */
.L_x_263:
[----:B-1----:R1:W2:Y:S02]  /*af30*/  SYNCS.PHASECHK.TRANS64.TRYWAIT P0, [R0+URZ], R4 ;  /* 0x00000004000075a7 */ /* 0x0022a400080011ff */
[----:B--2---:R-:W-:Y:S05]  /*af40*/  @!P0 NANOSLEEP.SYNCS 0x989680 ;  /* 0x009896800000895d */ /* 0x004fea0003900000 */
[----:B------:R-:W2:Y:S02]  /*af50*/  @!P0 SYNCS.PHASECHK.TRANS64 P0, [R0+URZ], R4 ;  /* 0x00000004000085a7 */ /* 0x000ea400080010ff */
[----:B--2---:R-:W-:Y:S05]  /*af60*/  @!P0 BRA `(.L_x_263) ;  /* 0xfffffffc00f08947 */ /* 0x004fea000383ffff */
[----:B------:R-:W-:Y:S05]  /*af70*/  BRA `(.L_x_75) ;  /* 0xffffff8800b47947 */ /* 0x000fea000383ffff */
.L_x_80:
[----:B-1----:R-:W-:-:S07]  /*af80*/  MOV R0, UR8 ;  /* 0x0000000800007c02 */ /* 0x002fce0008000f00 */
.L_x_264:
[----:B-1----:R1:W2:Y:S02]  /*af90*/  SYNCS.PHASECHK.TRANS64.TRYWAIT P0, [R0+URZ], R2 ;  /* 0x00000002000075a7 */ /* 0x0022a400080011ff */
[----:B--2---:R-:W-:Y:S05]  /*afa0*/  @!P0 NANOSLEEP.SYNCS 0x989680 ;  /* 0x009896800000895d */ /* 0x004fea0003900000 */
[----:B------:R-:W2:Y:S02]  /*afb0*/  @!P0 SYNCS.PHASECHK.TRANS64 P0, [R0+URZ], R2 ;  /* 0x00000002000085a7 */ /* 0x000ea400080010ff */
[----:B--2---:R-:W-:Y:S05]  /*afc0*/  @!P0 BRA `(.L_x_264) ;  /* 0xfffffffc00f08947 */ /* 0x004fea000383ffff */
[----:B------:R-:W-:Y:S05]  /*afd0*/  BRA `(.L_x_265) ;  /* 0xffffff8c00a87947 */ /* 0x000fea000383ffff */
.L_x_81:
[----:B------:R-:W-:-:S07]  /*afe0*/  MOV R0, UR8 ;  /* 0x0000000800007c02 */ /* 0x000fce0008000f00 */
.L_x_266:
[----:B-1----:R1:W2:Y:S02]  /*aff0*/  SYNCS.PHASECHK.TRANS64.TRYWAIT P0, [R0+URZ], R3 ;  /* 0x00000003000075a7 */ /* 0x0022a400080011ff */
[----:B--2---:R-:W-:Y:S05]  /*b000*/  @!P0 NANOSLEEP.SYNCS 0x989680 ;  /* 0x009896800000895d */ /* 0x004fea0003900000 */
[----:B------:R-:W2:Y:S02]  /*b010*/  @!P0 SYNCS.PHASECHK.TRANS64 P0, [R0+URZ], R3 ;  /* 0x00000003000085a7 */ /* 0x000ea400080010ff */
[----:B--2---:R-:W-:Y:S05]  /*b020*/  @!P0 BRA `(.L_x_266) ;  /* 0xfffffffc00f08947 */ /* 0x004fea000383ffff */
[----:B------:R-:W-:Y:S05]  /*b030*/  BRA `(.L_x_267) ;  /* 0xffffff8c00b47947 */ /* 0x000fea000383ffff */
.L_x_82:
[----:B------:R-:W-:-:S07]  /*b040*/  MOV R0, UR8 ;  /* 0x0000000800007c02 */ /* 0x000fce0008000f00 */
.L_x_268:
[----:B-1----:R1:W2:Y:S02]  /*b050*/  SYNCS.PHASECHK.TRANS64.TRYWAIT P0, [R0+URZ], R3 ;  /* 0x00000003000075a7 */ /* 0x0022a400080011ff */
[----:B--2---:R-:W-:Y:S05]  /*b060*/  @!P0 NANOSLEEP.SYNCS 0x989680 ;  /* 0x009896800000895d */ /* 0x004fea0003900000 */
[----:B------:R-:W2:Y:S02]  /*b070*/  @!P0 SYNCS.PHASECHK.TRANS64 P0, [R0+URZ], R3 ;  /* 0x00000003000085a7 */ /* 0x000ea400080010ff */
[----:B--2---:R-:W-:Y:S05]  /*b080*/  @!P0 BRA `(.L_x_268) ;  /* 0xfffffffc00f08947 */ /* 0x004fea000383ffff */
[----:B------:R-:W-:Y:S05]  /*b090*/  BRA `(.L_x_269) ;  /* 0xffffff8c00c07947 */ /* 0x000fea000383ffff */
.L_x_85:
[----:B------:R-:W-:-:S07]  /*b0a0*/  MOV R0, UR7 ;  /* 0x0000000700007c02 */ /* 0x000fce0008000f00 */
.L_x_270:
[----:B-1----:R1:W2:Y:S02]  /*b0b0*/  SYNCS.PHASECHK.TRANS64.TRYWAIT P1, [R0+URZ+0x150], R2 ;  /* 0x00015002000075a7 */ /* 0x0022a400080211ff */
[----:B--2---:R-:W-:Y:S05]  /*b0c0*/  @!P1 NANOSLEEP.SYNCS 0x989680 ;  /* 0x009896800000995d */ /* 0x004fea0003900000 */
[----:B------:R-:W2:Y:S02]  /*b0d0*/  @!P1 SYNCS.PHASECHK.TRANS64 P1, [R0+URZ+0x150], R2 ;  /* 0x00015002000095a7 */ /* 0x000ea400080210ff */
[----:B--2---:R-:W-:Y:S05]  /*b0e0*/  @!P1 BRA `(.L_x_270) ;  /* 0xfffffffc00f09947 */ /* 0x004fea000383ffff */
[----:B------:R-:W-:Y:S05]  /*b0f0*/  BRA `(.L_x_271) ;  /* 0xffffff90000c7947 */ /* 0x000fea000383ffff */
.L_x_90:
[----:B--2---:R2:W4:Y:S02]  /*b100*/  SYNCS.PHASECHK.TRANS64.TRYWAIT P0, [R0+URZ+0xd0], R2 ;  /* 0x0000d002000075a7 */ /* 0x00452400080011ff */
[----:B----4-:R-:W-:Y:S05]  /*b110*/  @!P0 NANOSLEEP.SYNCS 0x989680 ;  /* 0x009896800000895d */ /* 0x010fea0003900000 */
[----:B------:R-:W4:Y:S02]  /*b120*/  @!P0 SYNCS.PHASECHK.TRANS64 P0, [R0+URZ+0xd0], R2 ;  /* 0x0000d002000085a7 */ /* 0x000f2400080010ff */
[----:B----4-:R-:W-:Y:S05]  /*b130*/  @!P0 BRA `(.L_x_90) ;  /* 0xfffffffc00f08947 */ /* 0x010fea000383ffff */
[----:B------:R-:W-:Y:S05]  /*b140*/  BRA `(.L_x_272) ;  /* 0xffffff9400207947 */ /* 0x000fea000383ffff */
.L_x_93:
[----:B------:R-:W-:Y:S07]  /*b150*/  MOV R0, UR7 ;  /* 0x0000000700007c02 */ /* 0x000fee0008000f00 */
.L_x_273:
[----:B--2---:R2:W4:Y:S02]  /*b160*/  SYNCS.PHASECHK.TRANS64.TRYWAIT P0, [R0+URZ+0xc8], R2 ;  /* 0x0000c802000075a7 */ /* 0x00452400080011ff */
[----:B----4-:R-:W-:Y:S05]  /*b170*/  @!P0 NANOSLEEP.SYNCS 0x989680 ;  /* 0x009896800000895d */ /* 0x010fea0003900000 */
[----:B------:R-:W4:Y:S02]  /*b180*/  @!P0 SYNCS.PHASECHK.TRANS64 P0, [R0+URZ+0xc8], R2 ;  /* 0x0000c802000085a7 */ /* 0x000f2400080010ff */
[----:B----4-:R-:W-:Y:S05]  /*b190*/  @!P0 BRA `(.L_x_273) ;  /* 0xfffffffc00f08947 */ /* 0x010fea000383ffff */
[----:B------:R-:W-:Y:S05]  /*b1a0*/  BRA `(.L_x_92) ;  /* 0xffffff9800007947 */ /* 0x000fea000383ffff */
.L_x_96:
[----:B------:R-:W-:Y:S07]  /*b1b0*/  MOV R0, UR7 ;  /* 0x0000000700007c02 */ /* 0x000fee0008000f00 */
.L_x_274:
[----:B-1----:R1:W2:Y:S02]  /*b1c0*/  SYNCS.PHASECHK.TRANS64.TRYWAIT P0, [R0+URZ+0xa0], R22 ;  /* 0x0000a016000075a7 */ /* 0x0022a400080011ff */
[----:B--2---:R-:W-:Y:S05]  /*b1d0*/  @!P0 NANOSLEEP.SYNCS 0x989680 ;  /* 0x009896800000895d */ /* 0x004fea0003900000 */
[----:B------:R-:W2:Y:S02]  /*b1e0*/  @!P0 SYNCS.PHASECHK.TRANS64 P0, [R0+URZ+0xa0], R22 ;  /* 0x0000a016000085a7 */ /* 0x000ea400080010ff */
[----:B--2---:R-:W-:Y:S05]  /*b1f0*/  @!P0 BRA `(.L_x_274) ;  /* 0xfffffffc00f08947 */ /* 0x004fea000383ffff */
[----:B------:R-:W-:Y:S05]  /*b200*/  BRA `(.L_x_275) ;  /* 0xffffff9800787947 */ /* 0x000fea000383ffff */
.L_x_97:
[----:B------:R-:W-:Y:S07]  /*b210*/  MOV R0, UR7 ;  /* 0x0000000700007c02 */ /* 0x000fee0008000f00 */
.L_x_276:
[----:B-1----:R1:W2:Y:S02]  /*b220*/  SYNCS.PHASECHK.TRANS64.TRYWAIT P0, [R0+URZ+0xa8], R22 ;  /* 0x0000a816000075a7 */ /* 0x0022a400080011ff */
[----:B--2---:R-:W-:Y:S05]  /*b230*/  @!P0 NANOSLEEP.SYNCS 0x989680 ;  /* 0x009896800000895d */ /* 0x004fea0003900000 */
[----:B------:R-:W2:Y:S02]  /*b240*/  @!P0 SYNCS.PHASECHK.TRANS64 P0, [R0+URZ+0xa8], R22 ;  /* 0x0000a816000085a7 */ /* 0x000ea400080010ff */
[----:B--2---:R-:W-:Y:S05]  /*b250*/  @!P0 BRA `(.L_x_276) ;  /* 0xfffffffc00f08947 */ /* 0x004fea000383ffff */
[----:B------:R-:W-:Y:S05]  /*b260*/  BRA `(.L_x_277) ;  /* 0xffffff9800d07947 */ /* 0x000fea000383ffff */
.L_x_98:
[----:B------:R-:W-:Y:S07]  /*b270*/  MOV R0, UR7 ;  /* 0x0000000700007c02 */ /* 0x000fee0008000f00 */
.L_x_278:
[----:B-1----:R1:W2:Y:S02]  /*b280*/  SYNCS.PHASECHK.TRANS64.TRYWAIT P0, [R0+URZ+0xb0], R22 ;  /* 0x0000b016000075a7 */ /* 0x0022a400080011ff */
[----:B--2---:R-:W-:Y:S05]  /*b290*/  @!P0 NANOSLEEP.SYNCS 0x989680 ;  /* 0x009896800000895d */ /* 0x004fea0003900000 */
[----:B------:R-:W2:Y:S02]  /*b2a0*/  @!P0 SYNCS.PHASECHK.TRANS64 P0, [R0+URZ+0xb0], R22 ;  /* 0x0000b016000085a7 */ /* 0x000ea400080010ff */
[----:B--2---:R-:W-:Y:S05]  /*b2b0*/  @!P0 BRA `(.L_x_278) ;  /* 0xfffffffc00f08947 */ /* 0x004fea000383ffff */
[----:B------:R-:W-:Y:S05]  /*b2c0*/  BRA `(.L_x_279) ;  /* 0xffffff9c002c7947 */ /* 0x000fea000383ffff */
.L_x_99:
[----:B------:R-:W-:Y:S07]  /*b2d0*/  MOV R0, UR7 ;  /* 0x0000000700007c02 */ /* 0x000fee0008000f00 */
.L_x_280:
[----:B-1----:R1:W2:Y:S02]  /*b2e0*/  SYNCS.PHASECHK.TRANS64.TRYWAIT P0, [R0+URZ+0xb8], R22 ;  /* 0x0000b816000075a7 */ /* 0x0022a400080011ff */
[----:B--2---:R-:W-:Y:S05]  /*b2f0*/  @!P0 NANOSLEEP.SYNCS 0x989680 ;  /* 0x009896800000895d */ /* 0x004fea0003900000 */
[----:B------:R-:W2:Y:S02]  /*b300*/  @!P0 SYNCS.PHASECHK.TRANS64 P0, [R0+URZ+0xb8], R22 ;  /* 0x0000b816000085a7 */ /* 0x000ea400080010ff */
[----:B--2---:R-:W-:Y:S05]  /*b310*/  @!P0 BRA `(.L_x_280) ;  /* 0xfffffffc00f08947 */ /* 0x004fea000383ffff */
[----:B------:R-:W-:Y:S05]  /*b320*/  BRA `(.L_x_281) ;  /* 0xffffff9c00cc7947 */ /* 0x000fea000383ffff */
.L_x_101:
[----:B------:R-:W-:-:S07]  /*b330*/  MOV R0, UR7 ;  /* 0x0000000700007c02 */ /* 0x000fce0008000f00 */
.L_x_282:
[----:B-1----:R1:W4:Y:S02]  /*b340*/  SYNCS.PHASECHK.TRANS64.TRYWAIT P0, [R0+URZ+0xa0], R2 ;  /* 0x0000a002000075a7 */ /* 0x00232400080011ff */
[----:B----4-:R-:W-:Y:S05]  /*b350*/  @!P0 NANOSLEEP.SYNCS 0x989680 ;  /* 0x009896800000895d */ /* 0x010fea0003900000 */
[----:B------:R-:W4:Y:S02]  /*b360*/  @!P0 SYNCS.PHASECHK.TRANS64 P0, [R0+URZ+0xa0], R2 ;  /* 0x0000a002000085a7 */ /* 0x000f2400080010ff */
[----:B----4-:R-:W-:Y:S05]  /*b370*/  @!P0 BRA `(.L_x_282) ;  /* 0xfffffffc00f08947 */ /* 0x010fea000383ffff */
[----:B------:R-:W-:Y:S05]  /*b380*/  BRA `(.L_x_283) ;  /* 0xffffffa000547947 */ /* 0x000fea000383ffff */
.L_x_102:
[----:B-1----:R-:W-:-:S07]  /*b390*/  MOV R0, UR7 ;  /* 0x0000000700007c02 */ /* 0x002fce0008000f00 */
.L_x_284:
[----:B-1----:R1:W4:Y:S02]  /*b3a0*/  SYNCS.PHASECHK.TRANS64.TRYWAIT P0, [R0+URZ+0xa8], R2 ;  /* 0x0000a802000075a7 */ /* 0x00232400080011ff */
[----:B----4-:R-:W-:Y:S05]  /*b3b0*/  @!P0 NANOSLEEP.SYNCS 0x989680 ;  /* 0x009896800000895d */ /* 0x010fea0003900000 */
[----:B------:R-:W4:Y:S02]  /*b3c0*/  @!P0 SYNCS.PHASECHK.TRANS64 P0, [R0+URZ+0xa8], R2 ;  /* 0x0000a802000085a7 */ /* 0x000f2400080010ff */
[----:B----4-:R-:W-:Y:S05]  /*b3d0*/  @!P0 BRA `(.L_x_284) ;  /* 0xfffffffc00f08947 */ /* 0x010fea000383ffff */
[----:B------:R-:W-:Y:S05]  /*b3e0*/  BRA `(.L_x_285) ;  /* 0xffffffa000447947 */ /* 0x000fea000383ffff */
.L_x_103:
[----:B-1----:R-:W-:-:S07]  /*b3f0*/  MOV R0, UR7 ;  /* 0x0000000700007c02 */ /* 0x002fce0008000f00 */
.L_x_286:
[----:B-1----:R1:W4:Y:S02]  /*b400*/  SYNCS.PHASECHK.TRANS64.TRYWAIT P0, [R0+URZ+0xb0], R2 ;  /* 0x0000b002000075a7 */ /* 0x00232400080011ff */
[----:B----4-:R-:W-:Y:S05]  /*b410*/  @!P0 NANOSLEEP.SYNCS 0x989680 ;  /* 0x009896800000895d */ /* 0x010fea0003900000 */
[----:B------:R-:W4:Y:S02]  /*b420*/  @!P0 SYNCS.PHASECHK.TRANS64 P0, [R0+URZ+0xb0], R2 ;  /* 0x0000b002000085a7 */ /* 0x000f2400080010ff */
[----:B----4-:R-:W-:Y:S05]  /*b430*/  @!P0 BRA `(.L_x_286) ;  /* 0xfffffffc00f08947 */ /* 0x010fea000383ffff */
[----:B------:R-:W-:Y:S05]  /*b440*/  BRA `(.L_x_287) ;  /* 0xffffffa000347947 */ /* 0x000fea000383ffff */
.L_x_105:
[----:B-1----:R1:W2:Y:S02]  /*b450*/  SYNCS.PHASECHK.TRANS64.TRYWAIT P0, [R0+URZ+0xd0], R2 ;  /* 0x0000d002000075a7 */ /* 0x0022a400080011ff */
[----:B--2---:R-:W-:Y:S05]  /*b460*/  @!P0 NANOSLEEP.SYNCS 0x989680 ;  /* 0x009896800000895d */ /* 0x004fea0003900000 */
[----:B------:R-:W2:Y:S02]  /*b470*/  @!P0 SYNCS.PHASECHK.TRANS64 P0, [R0+URZ+0xd0], R2 ;  /* 0x0000d002000085a7 */ /* 0x000ea400080010ff */
[----:B--2---:R-:W-:Y:S05]  /*b480*/  @!P0 BRA `(.L_x_105) ;  /* 0xfffffffc00f08947 */ /* 0x004fea000383ffff */
[----:B------:R-:W-:Y:S05]  /*b490*/  BRA `(.L_x_288) ;  /* 0xffffffa000e07947 */ /* 0x000fea000383ffff */
.L_x_119:
[----:B-1----:R1:W2:Y:S02]  /*b4a0*/  SYNCS.PHASECHK.TRANS64.TRYWAIT P0, [R2+URZ+0x80], R0 ;  /* 0x00008000020075a7 */ /* 0x0022a400080011ff */
[----:B--2---:R-:W-:Y:S05]  /*b4b0*/  @!P0 NANOSLEEP.SYNCS 0x989680 ;  /* 0x009896800000895d */ /* 0x004fea0003900000 */
[----:B------:R-:W2:Y:S02]  /*b4c0*/  @!P0 SYNCS.PHASECHK.TRANS64 P0, [R2+URZ+0x80], R0 ;  /* 0x00008000020085a7 */ /* 0x000ea400080010ff */
[----:B--2---:R-:W-:Y:S05]  /*b4d0*/  @!P0 BRA `(.L_x_119) ;  /* 0xfffffffc00f08947 */ /* 0x004fea000383ffff */
[----:B------:R-:W-:Y:S05]  /*b4e0*/  BRA `(.L_x_118) ;  /* 0xffffffb000407947 */ /* 0x000fea000383ffff */
.L_x_122:
[----:B------:R1:W1:Y:S02]  /*b4f0*/  SYNCS.PHASECHK.TRANS64.TRYWAIT P1, [R128+URZ+0xf0], R0 ;  /* 0x0000f000800075a7 */ /* 0x00026400080211ff */
[----:B-1----:R-:W-:Y:S05]  /*b500*/  @!P1 NANOSLEEP.SYNCS 0x989680 ;  /* 0x009896800000995d */ /* 0x002fea0003900000 */
[----:B------:R-:W1:Y:S02]  /*b510*/  @!P1 SYNCS.PHASECHK.TRANS64 P1, [R128+URZ+0xf0], R0 ;  /* 0x0000f000800095a7 */ /* 0x000e6400080210ff */
[----:B-1----:R-:W-:Y:S05]  /*b520*/  @!P1 BRA `(.L_x_122) ;  /* 0xfffffffc00f09947 */ /* 0x002fea000383ffff */
[----:B------:R-:W-:Y:S05]  /*b530*/  BRA `(.L_x_121) ;  /* 0xffffffb000907947 */ /* 0x000fea000383ffff */
        .weak           $__internal_0_$__cuda_sm10x_tcgen05_guardrail_trap_col_being_dealloced_not_returned_by_alloc
        .type           $__internal_0_$__cuda_sm10x_tcgen05_guardrail_trap_col_being_dealloced_not_returned_by_alloc,@function
        .size           $__internal_0_$__cuda_sm10x_tcgen05_guardrail_trap_col_being_dealloced_not_returned_by_alloc,($__internal_1_$__cuda_sm10x_tcgen05_guardrail_trap_phase_invalid_during_alloc - $__internal_0_$__cuda_sm10x_tcgen05_guardrail_trap_col_being_dealloced_not_returned_by_alloc)
$__internal_0_$__cuda_sm10x_tcgen05_guardrail_trap_col_being_dealloced_not_returned_by_alloc:
[----:B------:R-:W-:Y:S05]  /*b540*/  BPT.TRAP 0x1 ;  /* 0x000000040000795c */ /* 0x000fea0000300000 */
[----:B------:R-:W-:-:S04]  /*b550*/  HFMA2 R3, -RZ, RZ, 0, 0 ;  /* 0x00000000ff037431 */ /* 0x000fc800000001ff */
[----:B------:R-:W-:Y:S05]  /*b560*/  RET.REL.NODEC R2 `(_ZN7cutlass13device_kernelINS_4gemm6kernel13GemmUniversalIN4cute5tupleIJiiiiEEENS1_10collective13CollectiveMmaINS1_35MainloopSm100TmaUmmaWarpSpecializedILi8ELi2ELi4ENS5_IJNS4_1CILi2EEENSA_ILi1EEESC_EEEEENS5_IJNSA_ILi128EEENSA_ILi256EEENSA_ILi64EEEEEENS_6half_tENS5_IJlSC_lEEESJ_SK_NS4_8TiledMMAINS4_8MMA_AtomIJNS4_26SM100_MMA_F16BF16_2x1SM_SSISJ_SJ_fLi128ELi256ELNS4_4UMMA5MajorE0ELSP_0ELNSO_7ScaleInE0ELSQ_0EEEEEENS4_6LayoutINS5_IJSC_SC_SC_EEENS5_IJNSA_ILi0EEESV_SV_EEEEENS5_IJNS4_10UnderscoreESY_SY_EEEEENS4_18SM100_TMA_2SM_LOADENS4_14ComposedLayoutINS4_7SwizzleILi3ELi4ELi3EEENS4_18smem_ptr_flag_bitsILi16EEENST_INS5_IJNSA_ILi8EEESH_EEENS5_IJSH_SC_EEEEEEEvNS4_8identityES11_S1B_vS1C_EENS_8epilogue10collective18CollectiveEpilogueINS1E_23Sm100TmaWarpSpecializedILi4ELi2ELi32ELb1ELb0EEEJNS5_IJSH_SG_SH_EEENS5_IJNST_ISH_SC_EENST_INS5_IJNSA_ILi32EEESB_EEENS5_IJSC_SF_EEEEEEEESJ_SK_SJ_SK_NS1E_6fusion15FusionCallbacksIS1I_NS1Q_13LinCombEltActINS1E_6thread7SigmoidESJ_fSJ_fLNS_15FloatRoundStyleE2EEES1J_S1P_JEEENS4_5SM1004TMEM4LOAD26SM100_TMEM_LOAD_32dp32b32xENS4_13SM90_TMA_LOADENS12_INS13_ILi2ELi4ELi3EEES16_NST_INS5_IJS17_S1L_EEENS5_IJS1L_SC_EEEEEEENS4_39AutoVectorizingCopyWithAssumedAlignmentILi128EEENS4_14SM90_TMA_STOREES27_S29_S29_EEEvvEEEEvNT_6ParamsE) ;  /* 0xffffff4802a47950 */ /* 0x000fea0003c3ffff */
        .weak           $__internal_1_$__cuda_sm10x_tcgen05_guardrail_trap_phase_invalid_during_alloc
        .type           $__internal_1_$__cuda_sm10x_tcgen05_guardrail_trap_phase_invalid_during_alloc,@function
        .size           $__internal_1_$__cuda_sm10x_tcgen05_guardrail_trap_phase_invalid_during_alloc,($__internal_2_$__cuda_sm10x_tcgen05_guardrail_trap_unallocated_columns_being_dealloced - $__internal_1_$__cuda_sm10x_tcgen05_guardrail_trap_phase_invalid_during_alloc)
$__internal_1_$__cuda_sm10x_tcgen05_guardrail_trap_phase_invalid_during_alloc:
[----:B------:R-:W-:Y:S05]  /*b570*/  BPT.TRAP 0x1 ;  /* 0x000000040000795c */ /* 0x000fea0000300000 */
[----:B------:R-:W-:-:S04]  /*b580*/  MOV R3, 0x0 ;  /* 0x0000000000037802 */ /* 0x000fc80000000f00 */
[----:B------:R-:W-:Y:S05]  /*b590*/  RET.REL.NODEC R2 `(_ZN7cutlass13device_kernelINS_4gemm6kernel13GemmUniversalIN4cute5tupleIJiiiiEEENS1_10collective13CollectiveMmaINS1_35MainloopSm100TmaUmmaWarpSpecializedILi8ELi2ELi4ENS5_IJNS4_1CILi2EEENSA_ILi1EEESC_EEEEENS5_IJNSA_ILi128EEENSA_ILi256EEENSA_ILi64EEEEEENS_6half_tENS5_IJlSC_lEEESJ_SK_NS4_8TiledMMAINS4_8MMA_AtomIJNS4_26SM100_MMA_F16BF16_2x1SM_SSISJ_SJ_fLi128ELi256ELNS4_4UMMA5MajorE0ELSP_0ELNSO_7ScaleInE0ELSQ_0EEEEEENS4_6LayoutINS5_IJSC_SC_SC_EEENS5_IJNSA_ILi0EEESV_SV_EEEEENS5_IJNS4_10UnderscoreESY_SY_EEEEENS4_18SM100_TMA_2SM_LOADENS4_14ComposedLayoutINS4_7SwizzleILi3ELi4ELi3EEENS4_18smem_ptr_flag_bitsILi16EEENST_INS5_IJNSA_ILi8EEESH_EEENS5_IJSH_SC_EEEEEEEvNS4_8identityES11_S1B_vS1C_EENS_8epilogue10collective18CollectiveEpilogueINS1E_23Sm100TmaWarpSpecializedILi4ELi2ELi32ELb1ELb0EEEJNS5_IJSH_SG_SH_EEENS5_IJNST_ISH_SC_EENST_INS5_IJNSA_ILi32EEESB_EEENS5_IJSC_SF_EEEEEEEESJ_SK_SJ_SK_NS1E_6fusion15FusionCallbacksIS1I_NS1Q_13LinCombEltActINS1E_6thread7SigmoidESJ_fSJ_fLNS_15FloatRoundStyleE2EEES1J_S1P_JEEENS4_5SM1004TMEM4LOAD26SM100_TMEM_LOAD_32dp32b32xENS4_13SM90_TMA_LOADENS12_INS13_ILi2ELi4ELi3EEES16_NST_INS5_IJS17_S1L_EEENS5_IJS1L_SC_EEEEEEENS4_39AutoVectorizingCopyWithAssumedAlignmentILi128EEENS4_14SM90_TMA_STOREES27_S29_S29_EEEvvEEEEvNT_6ParamsE) ;  /* 0xffffff4802987950 */ /* 0x000fea0003c3ffff */
        .weak           $__internal_2_$__cuda_sm10x_tcgen05_guardrail_trap_unallocated_columns_being_dealloced
        .type           $__internal_2_$__cuda_sm10x_tcgen05_guardrail_trap_unallocated_columns_being_dealloced,@function
        .size           $__internal_2_$__cuda_sm10x_tcgen05_guardrail_trap_unallocated_columns_being_dealloced,($__internal_3_$__cuda_sm20_rcp_rn_f32_slowpath - $__internal_2_$__cuda_sm10x_tcgen05_guardrail_trap_unallocated_columns_being_dealloced)
$__internal_2_$__cuda_sm10x_tcgen05_guardrail_trap_unallocated_columns_being_dealloced:
[----:B------:R-:W-:Y:S05]  /*b5a0*/  BPT.TRAP 0x1 ;  /* 0x000000040000795c */ /* 0x000fea0000300000 */
[----:B------:R-:W-:-:S04]  /*b5b0*/  HFMA2 R3, -RZ, RZ, 0, 0 ;  /* 0x00000000ff037431 */ /* 0x000fc800000001ff */
[----:B------:R-:W-:Y:S05]  /*b5c0*/  RET.REL.NODEC R2 `(_ZN7cutlass13device_kernelINS_4gemm6kernel13GemmUniversalIN4cute5tupleIJiiiiEEENS1_10collective13CollectiveMmaINS1_35MainloopSm100TmaUmmaWarpSpecializedILi8ELi2ELi4ENS5_IJNS4_1CILi2EEENSA_ILi1EEESC_EEEEENS5_IJNSA_ILi128EEENSA_ILi256EEENSA_ILi64EEEEEENS_6half_tENS5_IJlSC_lEEESJ_SK_NS4_8TiledMMAINS4_8MMA_AtomIJNS4_26SM100_MMA_F16BF16_2x1SM_SSISJ_SJ_fLi128ELi256ELNS4_4UMMA5MajorE0ELSP_0ELNSO_7ScaleInE0ELSQ_0EEEEEENS4_6LayoutINS5_IJSC_SC_SC_EEENS5_IJNSA_ILi0EEESV_SV_EEEEENS5_IJNS4_10UnderscoreESY_SY_EEEEENS4_18SM100_TMA_2SM_LOADENS4_14ComposedLayoutINS4_7SwizzleILi3ELi4ELi3EEENS4_18smem_ptr_flag_bitsILi16EEENST_INS5_IJNSA_ILi8EEESH_EEENS5_IJSH_SC_EEEEEEEvNS4_8identityES11_S1B_vS1C_EENS_8epilogue10collective18CollectiveEpilogueINS1E_23Sm100TmaWarpSpecializedILi4ELi2ELi32ELb1ELb0EEEJNS5_IJSH_SG_SH_EEENS5_IJNST_ISH_SC_EENST_INS5_IJNSA_ILi32EEESB_EEENS5_IJSC_SF_EEEEEEEESJ_SK_SJ_SK_NS1E_6fusion15FusionCallbacksIS1I_NS1Q_13LinCombEltActINS1E_6thread7SigmoidESJ_fSJ_fLNS_15FloatRoundStyleE2EEES1J_S1P_JEEENS4_5SM1004TMEM4LOAD26SM100_TMEM_LOAD_32dp32b32xENS4_13SM90_TMA_LOADENS12_INS13_ILi2ELi4ELi3EEES16_NST_INS5_IJS17_S1L_EEENS5_IJS1L_SC_EEEEEEENS4_39AutoVectorizingCopyWithAssumedAlignmentILi128EEENS4_14SM90_TMA_STOREES27_S29_S29_EEEvvEEEEvNT_6ParamsE) ;  /* 0xffffff48028c7950 */ /* 0x000fea0003c3ffff */
        .weak           $__internal_3_$__cuda_sm20_rcp_rn_f32_slowpath
        .type           $__internal_3_$__cuda_sm20_rcp_rn_f32_slowpath,@function
        .size           $__internal_3_$__cuda_sm20_rcp_rn_f32_slowpath,(.L_x_294 - $__internal_3_$__cuda_sm20_rcp_rn_f32_slowpath)
$__internal_3_$__cuda_sm20_rcp_rn_f32_slowpath:
[----:B------:R-:W-:Y:S01]  /*b5d0*/  IMAD.SHL.U32 R54, R57, 0x2, RZ ;  /* 0x0000000239367824 */ /* 0x000fe200078e00ff */
[----:B------:R-:W-:Y:S04]  /*b5e0*/  BSSY.RECONVERGENT B0, `(.L_x_289) ;  /* 0x0000030000007945 */ /* 0x000fe80003800200 */
[----:B------:R-:W-:-:S04]  /*b5f0*/  SHF.R.U32.HI R54, RZ, 0x18, R54 ;  /* 0x00000018ff367819 */ /* 0x000fc80000011636 */
[----:B------:R-:W-:-:S13]  /*b600*/  ISETP.NE.U32.AND P0, PT, R54, RZ, PT ;  /* 0x000000ff3600720c */ /* 0x000fda0003f05070 */
[----:B------:R-:W-:Y:S05]  /*b610*/  @P0 BRA `(.L_x_290) ;  /* 0x0000000000280947 */ /* 0x000fea0003800000 */
[----:B------:R-:W-:-:S04]  /*b620*/  SHF.L.U32 R32, R57, 0x1, RZ ;  /* 0x0000000139207819 */ /* 0x000fc800000006ff */
[----:B------:R-:W-:-:S13]  /*b630*/  ISETP.NE.AND P0, PT, R32, RZ, PT ;  /* 0x000000ff2000720c */ /* 0x000fda0003f05270 */
[----:B------:R-:W-:Y:S01]  /*b640*/  @P0 FFMA R54, R57, 1.84467440737095516160e+19, RZ ;  /* 0x5f80000039360823 */ /* 0x000fe200000000ff */
[----:B------:R-:W-:Y:S08]  /*b650*/  @!P0 MUFU.RCP R55, R57 ;  /* 0x0000003900378308 */ /* 0x000ff00000001000 */
[----:B------:R-:W1:Y:S02]  /*b660*/  @P0 MUFU.RCP R32, R54 ;  /* 0x0000003600200308 */ /* 0x000e640000001000 */
[----:B-1----:R-:W-:-:S04]  /*b670*/  @P0 FFMA R54, R54, R32, -1 ;  /* 0xbf80000036360423 */ /* 0x002fc80000000020 */
[----:B------:R-:W-:-:S04]  /*b680*/  @P0 FADD.FTZ R54, -R54, -RZ ;  /* 0x800000ff36360221 */ /* 0x000fc80000010100 */
[----:B------:R-:W-:-:S04]  /*b690*/  @P0 FFMA R54, R32, R54, R32 ;  /* 0x0000003620360223 */ /* 0x000fc80000000020 */
[----:B------:R-:W-:Y:S01]  /*b6a0*/  @P0 FFMA R55, R54, 1.84467440737095516160e+19, RZ ;  /* 0x5f80000036370823 */ /* 0x000fe200000000ff */
[----:B------:R-:W-:Y:S05]  /*b6b0*/  BRA `(.L_x_291) ;  /* 0x0000000000887947 */ /* 0x000fea0003800000 */
.L_x_290:
[----:B------:R-:W-:-:S04]  /*b6c0*/  IADD3 R32, PT, PT, R54, -0xfd, RZ ;  /* 0xffffff0336207810 */ /* 0x000fc80007ffe0ff */
[----:B------:R-:W-:-:S13]  /*b6d0*/  ISETP.GT.U32.AND P0, PT, R32, 0x1, PT ;  /* 0x000000012000780c */ /* 0x000fda0003f04070 */
[----:B------:R-:W-:Y:S05]  /*b6e0*/  @P0 BRA `(.L_x_292) ;  /* 0x0000000000780947 */ /* 0x000fea0003800000 */
[----:B------:R-:W-:Y:S01]  /*b6f0*/  LOP3.LUT R58, R57, 0x7fffff, RZ, 0xc0, !PT ;  /* 0x007fffff393a7812 */ /* 0x000fe200078ec0ff */
[----:B------:R-:W-:Y:S02]  /*b700*/  IMAD.MOV.U32 R55, RZ, RZ, 0x3 ;  /* 0x00000003ff377424 */ /* 0x000fe400078e00ff */
[----:B------:R-:W-:Y:S01]  /*b710*/  VIADD R54, R54, 0xffffff04 ;  /* 0xffffff0436367836 */ /* 0x000fe20000000000 */
[----:B------:R-:W-:Y:S02]  /*b720*/  LOP3.LUT R58, R58, 0x3f800000, RZ, 0xfc, !PT ;  /* 0x3f8000003a3a7812 */ /* 0x000fe400078efcff */
[----:B------:R-:W-:Y:S02]  /*b730*/  SHF.L.U32 R55, R55, R32, RZ ;  /* 0x0000002037377219 */ /* 0x000fe400000006ff */
[----:B------:R-:W1:Y:S02]  /*b740*/  MUFU.RCP R59, R58 ;  /* 0x0000003a003b7308 */ /* 0x000e640000001000 */
[----:B-1----:R-:W-:-:S04]  /*b750*/  FFMA R58, R58, R59, -1 ;  /* 0xbf8000003a3a7423 */ /* 0x002fc8000000003b */
[----:B------:R-:W-:-:S04]  /*b760*/  FADD.FTZ R58, -R58, -RZ ;  /* 0x800000ff3a3a7221 */ /* 0x000fc80000010100 */
[CCC-:B------:R-:W-:Y:S01]  /*b770*/  FFMA.RM R60, R59.reuse, R58.reuse, R59.reuse ;  /* 0x0000003a3b3c7223 */ /* 0x1c0fe2000000403b */
[----:B------:R-:W-:-:S04]  /*b780*/  FFMA.RP R58, R59, R58, R59 ;  /* 0x0000003a3b3a7223 */ /* 0x000fc8000000803b */
[C---:B------:R-:W-:Y:S02]  /*b790*/  LOP3.LUT R59, R60.reuse, 0x7fffff, RZ, 0xc0, !PT ;  /* 0x007fffff3c3b7812 */ /* 0x040fe400078ec0ff */
[----:B------:R-:W-:Y:S02]  /*b7a0*/  FSETP.NEU.FTZ.AND P0, PT, R60, R58, PT ;  /* 0x0000003a3c00720b */ /* 0x000fe40003f1d000 */
[----:B------:R-:W-:Y:S02]  /*b7b0*/  LOP3.LUT R59, R59, 0x800000, RZ, 0xfc, !PT ;  /* 0x008000003b3b7812 */ /* 0x000fe400078efcff */
[----:B------:R-:W-:Y:S02]  /*b7c0*/  SEL R58, RZ, 0xffffffff, !P0 ;  /* 0xffffffffff3a7807 */ /* 0x000fe40004000000 */
[----:B------:R-:W-:Y:S02]  /*b7d0*/  LOP3.LUT R55, R55, R59, RZ, 0xc0, !PT ;  /* 0x0000003b37377212 */ /* 0x000fe400078ec0ff */
[----:B------:R-:W-:Y:S01]  /*b7e0*/  SHF.R.U32.HI R54, RZ, R54, R59 ;  /* 0x00000036ff367219 */ /* 0x000fe2000001163b */
[----:B------:R-:W-:Y:S01]  /*b7f0*/  IMAD.MOV R58, RZ, RZ, -R58 ;  /* 0x000000ffff3a7224 */ /* 0x000fe200078e0a3a */
[----:B------:R-:W-:-:S04]  /*b800*/  SHF.R.U32.HI R55, RZ, R32, R55 ;  /* 0x00000020ff377219 */ /* 0x000fc80000011637 */
[----:B------:R-:W-:Y:S02]  /*b810*/  LOP3.LUT P1, RZ, R58, R32, R59, 0xf8, !PT ;  /* 0x000000203aff7212 */ /* 0x000fe4000782f83b */
[C---:B------:R-:W-:Y:S02]  /*b820*/  LOP3.LUT P2, RZ, R55.reuse, 0x1, RZ, 0xc0, !PT ;  /* 0x0000000137ff7812 */ /* 0x040fe4000784c0ff */
[----:B------:R-:W-:-:S04]  /*b830*/  LOP3.LUT P0, RZ, R55, 0x2, RZ, 0xc0, !PT ;  /* 0x0000000237ff7812 */ /* 0x000fc8000780c0ff */
[----:B------:R-:W-:-:S04]  /*b840*/  PLOP3.LUT P0, PT, P2, P1, P0, 0xe0, 0x0 ;  /* 0x000000000000781c */ /* 0x000fc80001703c00 */
[----:B------:R-:W-:Y:S02]  /*b850*/  SEL R32, RZ, 0x1, !P0 ;  /* 0x00000001ff207807 */ /* 0x000fe40004000000 */
[----:B------:R-:W-:-:S03]  /*b860*/  LOP3.LUT P0, RZ, R57, 0x7fffff, RZ, 0xc0, !PT ;  /* 0x007fffff39ff7812 */ /* 0x000fc6000780c0ff */
[----:B------:R-:W-:-:S05]  /*b870*/  IMAD.MOV R32, RZ, RZ, -R32 ;  /* 0x000000ffff207224 */ /* 0x000fca00078e0a20 */
[----:B------:R-:W-:-:S13]  /*b880*/  ISETP.GE.AND P1, PT, R32, RZ, PT ;  /* 0x000000ff2000720c */ /* 0x000fda0003f26270 */
[----:B------:R-:W-:-:S04]  /*b890*/  @!P1 VIADD R54, R54, 0x1 ;  /* 0x0000000136369836 */ /* 0x000fc80000000000 */
[----:B------:R-:W-:-:S05]  /*b8a0*/  @!P0 IMAD.SHL.U32 R54, R54, 0x2, RZ ;  /* 0x0000000236368824 */ /* 0x000fca00078e00ff */
[----:B------:R-:W-:Y:S01]  /*b8b0*/  LOP3.LUT R55, R54, 0x80000000, R57, 0xf8, !PT ;  /* 0x8000000036377812 */ /* 0x000fe200078ef839 */
[----:B------:R-:W-:Y:S05]  /*b8c0*/  BRA `(.L_x_291) ;  /* 0x0000000000047947 */ /* 0x000fea0003800000 */
.L_x_292:
[----:B------:R1:W2:Y:S02]  /*b8d0*/  MUFU.RCP R55, R57 ;  /* 0x0000003900377308 */ /* 0x0002a40000001000 */
.L_x_291:
[----:B------:R-:W-:Y:S05]  /*b8e0*/  BSYNC.RECONVERGENT B0 ;  /* 0x0000000000007941 */ /* 0x000fea0003800200 */
.L_x_289:
[----:B-1----:R-:W-:Y:S01]  /*b8f0*/  HFMA2 R57, -RZ, RZ, 0, 0 ;  /* 0x00000000ff397431 */ /* 0x002fe200000001ff */
[----:B--2---:R-:W-:-:S03]  /*b900*/  MOV R32, R55 ;  /* 0x0000003700207202 */ /* 0x004fc60000000f00 */
[----:B------:R-:W-:Y:S05]  /*b910*/  RET.REL.NODEC R56 `(_ZN7cutlass13device_kernelINS_4gemm6kernel13GemmUniversalIN4cute5tupleIJiiiiEEENS1_10collective13CollectiveMmaINS1_35MainloopSm100TmaUmmaWarpSpecializedILi8ELi2ELi4ENS5_IJNS4_1CILi2EEENSA_ILi1EEESC_EEEEENS5_IJNSA_ILi128EEENSA_ILi256EEENSA_ILi64EEEEEENS_6half_tENS5_IJlSC_lEEESJ_SK_NS4_8TiledMMAINS4_8MMA_AtomIJNS4_26SM100_MMA_F16BF16_2x1SM_SSISJ_SJ_fLi128ELi256ELNS4_4UMMA5MajorE0ELSP_0ELNSO_7ScaleInE0ELSQ_0EEEEEENS4_6LayoutINS5_IJSC_SC_SC_EEENS5_IJNSA_ILi0EEESV_SV_EEEEENS5_IJNS4_10UnderscoreESY_SY_EEEEENS4_18SM100_TMA_2SM_LOADENS4_14ComposedLayoutINS4_7SwizzleILi3ELi4ELi3EEENS4_18smem_ptr_flag_bitsILi16EEENST_INS5_IJNSA_ILi8EEESH_EEENS5_IJSH_SC_EEEEEEEvNS4_8identityES11_S1B_vS1C_EENS_8epilogue10collective18CollectiveEpilogueINS1E_23Sm100TmaWarpSpecializedILi4ELi2ELi32ELb1ELb0EEEJNS5_IJSH_SG_SH_EEENS5_IJNST_ISH_SC_EENST_INS5_IJNSA_ILi32EEESB_EEENS5_IJSC_SF_EEEEEEEESJ_SK_SJ_SK_NS1E_6fusion15FusionCallbacksIS1I_NS1Q_13LinCombEltActINS1E_6thread7SigmoidESJ_fSJ_fLNS_15FloatRoundStyleE2EEES1J_S1P_JEEENS4_5SM1004TMEM4LOAD26SM100_TMEM_LOAD_32dp32b32xENS4_13SM90_TMA_LOADENS12_INS13_ILi2ELi4ELi3EEES16_NST_INS5_IJS17_S1L_EEENS5_IJS1L_SC_EEEEEEENS4_39AutoVectorizingCopyWithAssumedAlignmentILi128EEENS4_14SM90_TMA_STOREES27_S29_S29_EEEvvEEEEvNT_6ParamsE) ;  /* 0xffffff4438b87950 */ /* 0x000fea0003c3ffff */
.L_x_293:
[----:B------:R-:W-:-:S00]  /*b920*/  BRA `(.L_x_293) ;  /* 0xfffffffc00fc7947 */ /* 0x000fc0000383ffff */
[----:B------:R-:W-:-:S00]  /*b930*/  NOP ;  /* 0x0000000000007918 */ /* 0x000fc00000000000 */
        /* <DEDUP_REMOVED lines=12> */
.L_x_294:


//--------------------- .nv.global.init           --------------------------
	.section	.nv.global.init,"aw",@progbits
.nv.global.init:
	.type		$str$27,@object
	.size		$str$27,($str$28 - $str$27)
$str$27:
        /*0000*/ 	.byte	0x28, 0x61, 0x64, 0x64, 0x72, 0x65, 0x73, 0x73, 0x20, 0x26, 0x20, 0x6d, 0x61, 0x73, 0x6b, 0x29
        /*0010*/ 	.byte	0x20, 0x3d, 0x3d, 0x20, 0x30, 0x00
	.type		$str$28,@object
	.size		$str$28,($str$26 - $str$28)
$str$28:
        /*0016*/ 	.byte	0x2f, 0x74, 0x6d, 0x70, 0x2f, 0x63, 0x75, 0x74, 0x6c, 0x61, 0x73, 0x73, 0x5f, 0x73, 0x77, 0x65
        /*0026*/ 	.byte	0x65, 0x70, 0x5f, 0x73, 0x72, 0x63, 0x2f, 0x69, 0x6e, 0x63, 0x6c, 0x75, 0x64, 0x65, 0x2f, 0x63
        /*0036*/ 	.byte	0x75, 0x74, 0x65, 0x2f, 0x70, 0x6f, 0x69, 0x6e, 0x74, 0x65, 0x72, 0x5f, 0x66, 0x6c, 0x61, 0x67
        /*0046*/ 	.byte	0x67, 0x65, 0x64, 0x2e, 0x68, 0x70, 0x70, 0x00
	.type		$str$26,@object
	.size		$str$26,($str$25 - $str$26)
$str$26:
        /*004e*/ 	.byte	0x2f, 0x74, 0x6d, 0x70, 0x2f, 0x63, 0x75, 0x74, 0x6c, 0x61, 0x73, 0x73, 0x5f, 0x73, 0x77, 0x65
        /*005e*/ 	.byte	0x65, 0x70, 0x5f, 0x73, 0x72, 0x63, 0x2f, 0x69, 0x6e, 0x63, 0x6c, 0x75, 0x64, 0x65, 0x2f, 0x63
        /*006e*/ 	.byte	0x75, 0x74, 0x65, 0x2f, 0x61, 0x74, 0x6f, 0x6d, 0x2f, 0x63, 0x6f, 0x70, 0x79, 0x5f, 0x74, 0x72
        /*007e*/ 	.byte	0x61, 0x69, 0x74, 0x73, 0x5f, 0x73, 0x6d, 0x31, 0x30, 0x30, 0x2e, 0x68, 0x70, 0x70, 0x00
	.type		$str$25,@object
	.size		$str$25,(__unnamed_1 - $str$25)
$str$25:
        /*008d*/ 	.byte	0x28, 0x28, 0x75, 0x69, 0x6e, 0x74, 0x33, 0x32, 0x5f, 0x74, 0x28, 0x74, 0x68, 0x72, 0x65, 0x61
        /*009d*/ 	.byte	0x64, 0x49, 0x64, 0x78, 0x2e, 0x78, 0x29, 0x20, 0x2f, 0x20, 0x33, 0x32, 0x29, 0x20, 0x25, 0x20
        /*00ad*/ 	.byte	0x34, 0x29, 0x20, 0x3d, 0x3d, 0x20, 0x28, 0x28, 0x28, 0x74, 0x6d, 0x65, 0x6d, 0x5f, 0x61, 0x64
        /*00bd*/ 	.byte	0x64, 0x72, 0x20, 0x3e, 0x3e, 0x20, 0x31, 0x36, 0x29, 0x20, 0x2f, 0x20, 0x33, 0x32, 0x29, 0x20
        /*00cd*/ 	.byte	0x25, 0x20, 0x34, 0x29, 0x00
	.type		__unnamed_1,@object
	.size		__unnamed_1,(__unnamed_2 - __unnamed_1)
__unnamed_1:
        /*00d2*/ 	.byte	0x61, 0x75, 0x74, 0x6f, 0x20, 0x63, 0x75, 0x74, 0x65, 0x3a, 0x3a, 0x61, 0x73, 0x5f, 0x70, 0x6f
        /* <DEDUP_REMOVED lines=24> */
        /*0262*/ 	.byte	0x39, 0x36, 0x3e, 0x3e, 0x3e, 0x3e, 0x5d, 0x00
	.type		__unnamed_2,@object
	.size		__unnamed_2,(.L_2 - __unnamed_2)
__unnamed_2:
        /* <DEDUP_REMOVED lines=42> */
        /*050a*/ 	.byte	0x3e, 0x3e, 0x5d, 0x00
.L_2:


//--------------------- .nv.shared._ZN7cutlass13device_kernelINS_4gemm6kernel13GemmUniversalIN4cute5tupleIJiiiiEEENS1_10collective13CollectiveMmaINS1_35MainloopSm100TmaUmmaWarpSpecializedILi8ELi2ELi4ENS5_IJNS4_1CILi2EEENSA_ILi1EEESC_EEEEENS5_IJNSA_ILi128EEENSA_ILi256EEENSA_ILi64EEEEEENS_6half_tENS5_IJlSC_lEEESJ_SK_NS4_8TiledMMAINS4_8MMA_AtomIJNS4_26SM100_MMA_F16BF16_2x1SM_SSISJ_SJ_fLi128ELi256ELNS4_4UMMA5MajorE0ELSP_0ELNSO_7ScaleInE0ELSQ_0EEEEEENS4_6LayoutINS5_IJSC_SC_SC_EEENS5_IJNSA_ILi0EEESV_SV_EEEEENS5_IJNS4_10UnderscoreESY_SY_EEEEENS4_18SM100_TMA_2SM_LOADENS4_14ComposedLayoutINS4_7SwizzleILi3ELi4ELi3EEENS4_18smem_ptr_flag_bitsILi16EEENST_INS5_IJNSA_ILi8EEESH_EEENS5_IJSH_SC_EEEEEEEvNS4_8identityES11_S1B_vS1C_EENS_8epilogue10collective18CollectiveEpilogueINS1E_23Sm100TmaWarpSpecializedILi4ELi2ELi32ELb1ELb0EEEJNS5_IJSH_SG_SH_EEENS5_IJNST_ISH_SC_EENST_INS5_IJNSA_ILi32EEESB_EEENS5_IJSC_SF_EEEEEEEESJ_SK_SJ_SK_NS1E_6fusion15FusionCallbacksIS1I_NS1Q_13LinCombEltActINS1E_6thread7SigmoidESJ_fSJ_fLNS_15FloatRoundStyleE2EEES1J_S1P_JEEENS4_5SM1004TMEM4LOAD26SM100_TMEM_LOAD_32dp32b32xENS4_13SM90_TMA_LOADENS12_INS13_ILi2ELi4ELi3EEES16_NST_INS5_IJS17_S1L_EEENS5_IJS1L_SC_EEEEEEENS4_39AutoVectorizingCopyWithAssumedAlignmentILi128EEENS4_14SM90_TMA_STOREES27_S29_S29_EEEvvEEEEvNT_6ParamsE --------------------------
	.section	.nv.shared._ZN7cutlass13device_kernelINS_4gemm6kernel13GemmUniversalIN4cute5tupleIJiiiiEEENS1_10collective13CollectiveMmaINS1_35MainloopSm100TmaUmmaWarpSpecializedILi8ELi2ELi4ENS5_IJNS4_1CILi2EEENSA_ILi1EEESC_EEEEENS5_IJNSA_ILi128EEENSA_ILi256EEENSA_ILi64EEEEEENS_6half_tENS5_IJlSC_lEEESJ_SK_NS4_8TiledMMAINS4_8MMA_AtomIJNS4_26SM100_MMA_F16BF16_2x1SM_SSISJ_SJ_fLi128ELi256ELNS4_4UMMA5MajorE0ELSP_0ELNSO_7ScaleInE0ELSQ_0EEEEEENS4_6LayoutINS5_IJSC_SC_SC_EEENS5_IJNSA_ILi0EEESV_SV_EEEEENS5_IJNS4_10UnderscoreESY_SY_EEEEENS4_18SM100_TMA_2SM_LOADENS4_14ComposedLayoutINS4_7SwizzleILi3ELi4ELi3EEENS4_18smem_ptr_flag_bitsILi16EEENST_INS5_IJNSA_ILi8EEESH_EEENS5_IJSH_SC_EEEEEEEvNS4_8identityES11_S1B_vS1C_EENS_8epilogue10collective18CollectiveEpilogueINS1E_23Sm100TmaWarpSpecializedILi4ELi2ELi32ELb1ELb0EEEJNS5_IJSH_SG_SH_EEENS5_IJNST_ISH_SC_EENST_INS5_IJNSA_ILi32EEESB_EEENS5_IJSC_SF_EEEEEEEESJ_SK_SJ_SK_NS1E_6fusion15FusionCallbacksIS1I_NS1Q_13LinCombEltActINS1E_6thread7SigmoidESJ_fSJ_fLNS_15FloatRoundStyleE2EEES1J_S1P_JEEENS4_5SM1004TMEM4LOAD26SM100_TMEM_LOAD_32dp32b32xENS4_13SM90_TMA_LOADENS12_INS13_ILi2ELi4ELi3EEES16_NST_INS5_IJS17_S1L_EEENS5_IJS1L_SC_EEEEEEENS4_39AutoVectorizingCopyWithAssumedAlignmentILi128EEENS4_14SM90_TMA_STOREES27_S29_S29_EEEvvEEEEvNT_6ParamsE,"aw",@nobits
	.sectionflags	@""
	.align	16
	.zero		1024


//--------------------- .nv.shared.reserved.0     --------------------------
	.section	.nv.shared.reserved.0,"aw",@nobits
	.weak		__nv_reservedSMEM_offset_0_alias
	.size		__nv_reservedSMEM_offset_0_alias, 0, 64
	.other		__nv_reservedSMEM_offset_0_alias,@"STO_CUDA_RESERVED_SHARED STV_DEFAULT"
__nv_reservedSMEM_offset_0_alias:
	.zero		0
.nv.shared.reserved.0:
	.zero		64
	.weak		__nv_reservedSMEM_tcgen05_partition
	.type		__nv_reservedSMEM_tcgen05_partition,@object
	.size		__nv_reservedSMEM_tcgen05_partition,(.L_0 - __nv_reservedSMEM_tcgen05_partition)
__nv_reservedSMEM_tcgen05_partition:
	.zero		32
.L_0:


//--------------------- .nv.global                --------------------------
	.section	.nv.global,"aw",@nobits
.nv.global:
	.type		_ZN39_INTERNAL_fc36e152_4_k_cu_3890a655_29644cute1_E,@object
	.size		_ZN39_INTERNAL_fc36e152_4_k_cu_3890a655_29644cute1_E,(_ZN39_INTERNAL_fc36e152_4_k_cu_3890a655_29644cuda3std3__45__cpo6cbeginE - _ZN39_INTERNAL_fc36e152_4_k_cu_3890a655_29644cute1_E)
_ZN39_INTERNAL_fc36e152_4_k_cu_3890a655_29644cute1_E:
	.zero		1
	.type		_ZN39_INTERNAL_fc36e152_4_k_cu_3890a655_29644cuda3std3__45__cpo6cbeginE,@object
	.size		_ZN39_INTERNAL_fc36e152_4_k_cu_3890a655_29644cuda3std3__45__cpo6cbeginE,(_ZN39_INTERNAL_fc36e152_4_k_cu_3890a655_29644cuda3std3__48in_placeE - _ZN39_INTERNAL_fc36e152_4_k_cu_3890a655_29644cuda3std3__45__cpo6cbeginE)
_ZN39_INTERNAL_fc36e152_4_k_cu_3890a655_29644cuda3std3__45__cpo6cbeginE:
	.zero		1
	.type		_ZN39_INTERNAL_fc36e152_4_k_cu_3890a655_29644cuda3std3__48in_placeE,@object
	.size		_ZN39_INTERNAL_fc36e152_4_k_cu_3890a655_29644cuda3std3__48in_placeE,(_ZN39_INTERNAL_fc36e152_4_k_cu_3890a655_29644cuda3std6ranges3__45__cpo9iter_moveE - _ZN39_INTERNAL_fc36e152_4_k_cu_3890a655_29644cuda3std3__48in_placeE)
_ZN39_INTERNAL_fc36e152_4_k_cu_3890a655_29644cuda3std3__48in_placeE:
	.zero		1
	.type		_ZN39_INTERNAL_fc36e152_4_k_cu_3890a655_29644cuda3std6ranges3__45__cpo9iter_moveE,@object
	.size		_ZN39_INTERNAL_fc36e152_4_k_cu_3890a655_29644cuda3std6ranges3__45__cpo9iter_moveE,(_ZN39_INTERNAL_fc36e152_4_k_cu_3890a655_29644cuda3std3__45__cpo5beginE - _ZN39_INTERNAL_fc36e152_4_k_cu_3890a655_29644cuda3std6ranges3__45__cpo9iter_moveE)
_ZN39_INTERNAL_fc36e152_4_k_cu_3890a655_29644cuda3std6ranges3__45__cpo9iter_moveE:
	.zero		1
	.type		_ZN39_INTERNAL_fc36e152_4_k_cu_3890a655_29644cuda3std3__45__cpo5beginE,@object
	.size		_ZN39_INTERNAL_fc36e152_4_k_cu_3890a655_29644cuda3std3__45__cpo5beginE,(_ZN39_INTERNAL_fc36e152_4_k_cu_3890a655_29644cuda3std3__441_GLOBAL__N__fc36e152_4_k_cu_3890a655_29646ignoreE - _ZN39_INTERNAL_fc36e152_4_k_cu_3890a655_29644cuda3std3__45__cpo5beginE)
_ZN39_INTERNAL_fc36e152_4_k_cu_3890a655_29644cuda3std3__45__cpo5beginE:
	.zero		1
	.type		_ZN39_INTERNAL_fc36e152_4_k_cu_3890a655_29644cuda3std3__441_GLOBAL__N__fc36e152_4_k_cu_3890a655_29646ignoreE,@object
	.size		_ZN39_INTERNAL_fc36e152_4_k_cu_3890a655_29644cuda3std3__441_GLOBAL__N__fc36e152_4_k_cu_3890a655_29646ignoreE,(_ZN39_INTERNAL_fc36e152_4_k_cu_3890a655_29644cute7productE - _ZN39_INTERNAL_fc36e152_4_k_cu_3890a655_29644cuda3std3__441_GLOBAL__N__fc36e152_4_k_cu_3890a655_29646ignoreE)
_ZN39_INTERNAL_fc36e152_4_k_cu_3890a655_29644cuda3std3__441_GLOBAL__N__fc36e152_4_k_cu_3890a655_29646ignoreE:
	.zero		1
	.type		_ZN39_INTERNAL_fc36e152_4_k_cu_3890a655_29644cute7productE,@object
	.size		_ZN39_INTERNAL_fc36e152_4_k_cu_3890a655_29644cute7productE,(_ZN39_INTERNAL_fc36e152_4_k_cu_3890a655_29644cuda3std3__45__cpo3endE - _ZN39_INTERNAL_fc36e152_4_k_cu_3890a655_29644cute7productE)
_ZN39_INTERNAL_fc36e152_4_k_cu_3890a655_29644cute7productE:
	.zero		1
	.type		_ZN39_INTERNAL_fc36e152_4_k_cu_3890a655_29644cuda3std3__45__cpo3endE,@object
	.size		_ZN39_INTERNAL_fc36e152_4_k_cu_3890a655_29644cuda3std3__45__cpo3endE,(_ZN39_INTERNAL_fc36e152_4_k_cu_3890a655_29644cuda3std3__419piecewise_constructE - _ZN39_INTERNAL_fc36e152_4_k_cu_3890a655_29644cuda3std3__45__cpo3endE)
_ZN39_INTERNAL_fc36e152_4_k_cu_3890a655_29644cuda3std3__45__cpo3endE:
	.zero		1
	.type		_ZN39_INTERNAL_fc36e152_4_k_cu_3890a655_29644cuda3std3__419piecewise_constructE,@object
	.size		_ZN39_INTERNAL_fc36e152_4_k_cu_3890a655_29644cuda3std3__419piecewise_constructE,(_ZN39_INTERNAL_fc36e152_4_k_cu_3890a655_29644cuda3std3__45__cpo4cendE - _ZN39_INTERNAL_fc36e152_4_k_cu_3890a655_29644cuda3std3__419piecewise_constructE)
_ZN39_INTERNAL_fc36e152_4_k_cu_3890a655_29644cuda3std3__419piecewise_constructE:
	.zero		1
	.type		_ZN39_INTERNAL_fc36e152_4_k_cu_3890a655_29644cuda3std3__45__cpo4cendE,@object
	.size		_ZN39_INTERNAL_fc36e152_4_k_cu_3890a655_29644cuda3std3__45__cpo4cendE,(_ZN39_INTERNAL_fc36e152_4_k_cu_3890a655_29644cuda3std6ranges3__45__cpo4swapE - _ZN39_INTERNAL_fc36e152_4_k_cu_3890a655_29644cuda3std3__45__cpo4cendE)
_ZN39_INTERNAL_fc36e152_4_k_cu_3890a655_29644cuda3std3__45__cpo4cendE:
	.zero		1
	.type		_ZN39_INTERNAL_fc36e152_4_k_cu_3890a655_29644cuda3std6ranges3__45__cpo4swapE,@object
	.size		_ZN39_INTERNAL_fc36e152_4_k_cu_3890a655_29644cuda3std6ranges3__45__cpo4swapE,(.L_10 - _ZN39_INTERNAL_fc36e152_4_k_cu_3890a655_29644cuda3std6ranges3__45__cpo4swapE)
_ZN39_INTERNAL_fc36e152_4_k_cu_3890a655_29644cuda3std6ranges3__45__cpo4swapE:
	.zero		1
.L_10:


//--------------------- .nv.constant0._ZN7cutlass13device_kernelINS_4gemm6kernel13GemmUniversalIN4cute5tupleIJiiiiEEENS1_10collective13CollectiveMmaINS1_35MainloopSm100TmaUmmaWarpSpecializedILi8ELi2ELi4ENS5_IJNS4_1CILi2EEENSA_ILi1EEESC_EEEEENS5_IJNSA_ILi128EEENSA_ILi256EEENSA_ILi64EEEEEENS_6half_tENS5_IJlSC_lEEESJ_SK_NS4_8TiledMMAINS4_8MMA_AtomIJNS4_26SM100_MMA_F16BF16_2x1SM_SSISJ_SJ_fLi128ELi256ELNS4_4UMMA5MajorE0ELSP_0ELNSO_7ScaleInE0ELSQ_0EEEEEENS4_6LayoutINS5_IJSC_SC_SC_EEENS5_IJNSA_ILi0EEESV_SV_EEEEENS5_IJNS4_10UnderscoreESY_SY_EEEEENS4_18SM100_TMA_2SM_LOADENS4_14ComposedLayoutINS4_7SwizzleILi3ELi4ELi3EEENS4_18smem_ptr_flag_bitsILi16EEENST_INS5_IJNSA_ILi8EEESH_EEENS5_IJSH_SC_EEEEEEEvNS4_8identityES11_S1B_vS1C_EENS_8epilogue10collective18CollectiveEpilogueINS1E_23Sm100TmaWarpSpecializedILi4ELi2ELi32ELb1ELb0EEEJNS5_IJSH_SG_SH_EEENS5_IJNST_ISH_SC_EENST_INS5_IJNSA_ILi32EEESB_EEENS5_IJSC_SF_EEEEEEEESJ_SK_SJ_SK_NS1E_6fusion15FusionCallbacksIS1I_NS1Q_13LinCombEltActINS1E_6thread7SigmoidESJ_fSJ_fLNS_15FloatRoundStyleE2EEES1J_S1P_JEEENS4_5SM1004TMEM4LOAD26SM100_TMEM_LOAD_32dp32b32xENS4_13SM90_TMA_LOADENS12_INS13_ILi2ELi4ELi3EEES16_NST_INS5_IJS17_S1L_EEENS5_IJS1L_SC_EEEEEEENS4_39AutoVectorizingCopyWithAssumedAlignmentILi128EEENS4_14SM90_TMA_STOREES27_S29_S29_EEEvvEEEEvNT_6ParamsE --------------------------
	.section	.nv.constant0._ZN7cutlass13device_kernelINS_4gemm6kernel13GemmUniversalIN4cute5tupleIJiiiiEEENS1_10collective13CollectiveMmaINS1_35MainloopSm100TmaUmmaWarpSpecializedILi8ELi2ELi4ENS5_IJNS4_1CILi2EEENSA_ILi1EEESC_EEEEENS5_IJNSA_ILi128EEENSA_ILi256EEENSA_ILi64EEEEEENS_6half_tENS5_IJlSC_lEEESJ_SK_NS4_8TiledMMAINS4_8MMA_AtomIJNS4_26SM100_MMA_F16BF16_2x1SM_SSISJ_SJ_fLi128ELi256ELNS4_4UMMA5MajorE0ELSP_0ELNSO_7ScaleInE0ELSQ_0EEEEEENS4_6LayoutINS5_IJSC_SC_SC_EEENS5_IJNSA_ILi0EEESV_SV_EEEEENS5_IJNS4_10UnderscoreESY_SY_EEEEENS4_18SM100_TMA_2SM_LOADENS4_14ComposedLayoutINS4_7SwizzleILi3ELi4ELi3EEENS4_18smem_ptr_flag_bitsILi16EEENST_INS5_IJNSA_ILi8EEESH_EEENS5_IJSH_SC_EEEEEEEvNS4_8identityES11_S1B_vS1C_EENS_8epilogue10collective18CollectiveEpilogueINS1E_23Sm100TmaWarpSpecializedILi4ELi2ELi32ELb1ELb0EEEJNS5_IJSH_SG_SH_EEENS5_IJNST_ISH_SC_EENST_INS5_IJNSA_ILi32EEESB_EEENS5_IJSC_SF_EEEEEEEESJ_SK_SJ_SK_NS1E_6fusion15FusionCallbacksIS1I_NS1Q_13LinCombEltActINS1E_6thread7SigmoidESJ_fSJ_fLNS_15FloatRoundStyleE2EEES1J_S1P_JEEENS4_5SM1004TMEM4LOAD26SM100_TMEM_LOAD_32dp32b32xENS4_13SM90_TMA_LOADENS12_INS13_ILi2ELi4ELi3EEES16_NST_INS5_IJS17_S1L_EEENS5_IJS1L_SC_EEEEEEENS4_39AutoVectorizingCopyWithAssumedAlignmentILi128EEENS4_14SM90_TMA_STOREES27_S29_S29_EEEvvEEEEvNT_6ParamsE,"a",@progbits
	.sectionflags	@""
	.align	4
.nv.constant0._ZN7cutlass13device_kernelINS_4gemm6kernel13GemmUniversalIN4cute5tupleIJiiiiEEENS1_10collective13CollectiveMmaINS1_35MainloopSm100TmaUmmaWarpSpecializedILi8ELi2ELi4ENS5_IJNS4_1CILi2EEENSA_ILi1EEESC_EEEEENS5_IJNSA_ILi128EEENSA_ILi256EEENSA_ILi64EEEEEENS_6half_tENS5_IJlSC_lEEESJ_SK_NS4_8TiledMMAINS4_8MMA_AtomIJNS4_26SM100_MMA_F16BF16_2x1SM_SSISJ_SJ_fLi128ELi256ELNS4_4UMMA5MajorE0ELSP_0ELNSO_7ScaleInE0ELSQ_0EEEEEENS4_6LayoutINS5_IJSC_SC_SC_EEENS5_IJNSA_ILi0EEESV_SV_EEEEENS5_IJNS4_10UnderscoreESY_SY_EEEEENS4_18SM100_TMA_2SM_LOADENS4_14ComposedLayoutINS4_7SwizzleILi3ELi4ELi3EEENS4_18smem_ptr_flag_bitsILi16EEENST_INS5_IJNSA_ILi8EEESH_EEENS5_IJSH_SC_EEEEEEEvNS4_8identityES11_S1B_vS1C_EENS_8epilogue10collective18CollectiveEpilogueINS1E_23Sm100TmaWarpSpecializedILi4ELi2ELi32ELb1ELb0EEEJNS5_IJSH_SG_SH_EEENS5_IJNST_ISH_SC_EENST_INS5_IJNSA_ILi32EEESB_EEENS5_IJSC_SF_EEEEEEEESJ_SK_SJ_SK_NS1E_6fusion15FusionCallbacksIS1I_NS1Q_13LinCombEltActINS1E_6thread7SigmoidESJ_fSJ_fLNS_15FloatRoundStyleE2EEES1J_S1P_JEEENS4_5SM1004TMEM4LOAD26SM100_TMEM_LOAD_32dp32b32xENS4_13SM90_TMA_LOADENS12_INS13_ILi2ELi4ELi3EEES16_NST_INS5_IJS17_S1L_EEENS5_IJS1L_SC_EEEEEEENS4_39AutoVectorizingCopyWithAssumedAlignmentILi128EEENS4_14SM90_TMA_STOREES27_S29_S29_EEEvvEEEEvNT_6ParamsE:
	.zero		2944


//--------------------- SYMBOLS --------------------------

	.type		.nv.reservedSmem.offset0,@object
	.size		.nv.reservedSmem.offset0,0x4
	.type		.nv.reservedSmem.cap,@object
	.size		.nv.reservedSmem.cap,0x4
	.type		__assertfail,@function
